	.target	sm_90a

	.elftype	@"ET_EXEC"


//--------------------- .note.nv.tkinfo           --------------------------
	.section	.note.nv.tkinfo,"",@"SHT_NOTE"
	.sectionflags	@"SHF_NOTE_NV_TKINFO"
	.tkinfo
        /*0018*/ 	.word	0x00000002
        /*0030*/ 	.string	""
        /*0030*/ 	.string	"ptxas"
        /*0030*/ 	.string	"Cuda compilation tools, release 13.0, V13.0.88"
        /*0030*/ 	.string	"Build cuda_13.0.r13.0/compiler.36424714_0"
        /*0030*/ 	.string	"-arch sm_90a -m 64 "



//--------------------- .note.nv.cuinfo           --------------------------
	.section	.note.nv.cuinfo,"",@"SHT_NOTE"
	.sectionflags	@"SHF_NOTE_NV_CUINFO"
        /*0018*/ 	.short	0x0002
        /*001a*/ 	.short	0x005a
        /*001c*/ 	.short	0x0082
	.zero		2


//--------------------- .nv.info                  --------------------------
	.section	.nv.info,"",@"SHT_CUDA_INFO"
	.align	4


	//----- nvinfo : EIATTR_REGCOUNT
	.align		4
        /*0000*/ 	.byte	0x04, 0x2f
        /*0002*/ 	.short	(.L_15 - .L_14)
	.align		4
.L_14:
        /*0004*/ 	.word	index@(_ZN7cutlass13device_kernelINS_4gemm6kernel13GemmUniversalIN4cute5tupleIJiiiiEEENS1_10collective13CollectiveMmaINS1_34MainloopSm90TmaGmmaWarpSpecializedILi4ENS5_IJNS4_1CILi1EEENSA_ILi2EEESB_EEENS1_35KernelTmaWarpSpecializedCooperativeEEENS5_IJNSA_ILi256EEENSA_ILi64EEESH_EEENS_6half_tENS5_IJlSB_lEEESJ_SK_NS4_8TiledMMAINS4_8MMA_AtomIJNS4_4SM904GMMA25MMA_64x64x16_F32F16F16_SSILNSO_5MajorE0ELSQ_0ELNSO_7ScaleInE1ELSR_1EEEEEENS4_6LayoutINS5_IJSC_SB_SB_EEENS5_IJSB_NSA_ILi0EEESW_EEEEENS5_IJNS4_10UnderscoreESZ_SZ_EEEEENS4_23SM90_TMA_LOAD_MULTICASTENS4_14ComposedLayoutINS4_7SwizzleILi3ELi4ELi3EEENS4_18smem_ptr_flag_bitsILi16EEENSU_INS5_IJNSA_ILi8EEESH_EEENS5_IJSH_SB_EEEEEEEvNS4_8identityENS4_13SM90_TMA_LOADES1C_vS1D_EENS_8epilogue10collective6detail29Sm90TmaWarpSpecializedAdapterINS1H_15DefaultEpilogueISJ_SK_SK_NS1G_6thread17LinearCombinationISJ_Li1EffLNS1L_9ScaleType4KindE0ELNS_15FloatRoundStyleE2ESJ_EENS1_15EpilogueDefaultEEEEEvvEEEEvNT_6ParamsE)
        /*0008*/ 	.word	0x000000a8


	//----- nvinfo : EIATTR_FRAME_SIZE
	.align		4
.L_15:
        /*000c*/ 	.byte	0x04, 0x11
        /*000e*/ 	.short	(.L_17 - .L_16)
	.align		4
.L_16:
        /*0010*/ 	.word	index@(_ZN7cutlass13device_kernelINS_4gemm6kernel13GemmUniversalIN4cute5tupleIJiiiiEEENS1_10collective13CollectiveMmaINS1_34MainloopSm90TmaGmmaWarpSpecializedILi4ENS5_IJNS4_1CILi1EEENSA_ILi2EEESB_EEENS1_35KernelTmaWarpSpecializedCooperativeEEENS5_IJNSA_ILi256EEENSA_ILi64EEESH_EEENS_6half_tENS5_IJlSB_lEEESJ_SK_NS4_8TiledMMAINS4_8MMA_AtomIJNS4_4SM904GMMA25MMA_64x64x16_F32F16F16_SSILNSO_5MajorE0ELSQ_0ELNSO_7ScaleInE1ELSR_1EEEEEENS4_6LayoutINS5_IJSC_SB_SB_EEENS5_IJSB_NSA_ILi0EEESW_EEEEENS5_IJNS4_10UnderscoreESZ_SZ_EEEEENS4_23SM90_TMA_LOAD_MULTICASTENS4_14ComposedLayoutINS4_7SwizzleILi3ELi4ELi3EEENS4_18smem_ptr_flag_bitsILi16EEENSU_INS5_IJNSA_ILi8EEESH_EEENS5_IJSH_SB_EEEEEEEvNS4_8identityENS4_13SM90_TMA_LOADES1C_vS1D_EENS_8epilogue10collective6detail29Sm90TmaWarpSpecializedAdapterINS1H_15DefaultEpilogueISJ_SK_SK_NS1G_6thread17LinearCombinationISJ_Li1EffLNS1L_9ScaleType4KindE0ELNS_15FloatRoundStyleE2ESJ_EENS1_15EpilogueDefaultEEEEEvvEEEEvNT_6ParamsE)
        /*0014*/ 	.word	0x00000000


	//----- nvinfo : EIATTR_MIN_STACK_SIZE
	.align		4
.L_17:
        /*0018*/ 	.byte	0x04, 0x12
        /*001a*/ 	.short	(.L_19 - .L_18)
	.align		4
.L_18:
        /*001c*/ 	.word	index@(_ZN7cutlass13device_kernelINS_4gemm6kernel13GemmUniversalIN4cute5tupleIJiiiiEEENS1_10collective13CollectiveMmaINS1_34MainloopSm90TmaGmmaWarpSpecializedILi4ENS5_IJNS4_1CILi1EEENSA_ILi2EEESB_EEENS1_35KernelTmaWarpSpecializedCooperativeEEENS5_IJNSA_ILi256EEENSA_ILi64EEESH_EEENS_6half_tENS5_IJlSB_lEEESJ_SK_NS4_8TiledMMAINS4_8MMA_AtomIJNS4_4SM904GMMA25MMA_64x64x16_F32F16F16_SSILNSO_5MajorE0ELSQ_0ELNSO_7ScaleInE1ELSR_1EEEEEENS4_6LayoutINS5_IJSC_SB_SB_EEENS5_IJSB_NSA_ILi0EEESW_EEEEENS5_IJNS4_10UnderscoreESZ_SZ_EEEEENS4_23SM90_TMA_LOAD_MULTICASTENS4_14ComposedLayoutINS4_7SwizzleILi3ELi4ELi3EEENS4_18smem_ptr_flag_bitsILi16EEENSU_INS5_IJNSA_ILi8EEESH_EEENS5_IJSH_SB_EEEEEEEvNS4_8identityENS4_13SM90_TMA_LOADES1C_vS1D_EENS_8epilogue10collective6detail29Sm90TmaWarpSpecializedAdapterINS1H_15DefaultEpilogueISJ_SK_SK_NS1G_6thread17LinearCombinationISJ_Li1EffLNS1L_9ScaleType4KindE0ELNS_15FloatRoundStyleE2ESJ_EENS1_15EpilogueDefaultEEEEEvvEEEEvNT_6ParamsE)
        /*0020*/ 	.word	0x00000000
.L_19:


//--------------------- .nv.compat                --------------------------
	.section	.nv.compat,"",@"SHT_CUDA_COMPAT_INFO"
	.align	4
        /*0000*/ 	.byte	0x02, 0x09, 0x01, 0x00, 0x02, 0x02, 0x04, 0x00, 0x02, 0x05, 0x05, 0x00, 0x03, 0x07, 0x01, 0x01
        /*0010*/ 	.byte	0x02, 0x03, 0x01, 0x00, 0x02, 0x06, 0x01, 0x00, 0x04, 0x0b, 0x08, 0x00, 0x00, 0x00, 0x00, 0x00
        /*0020*/ 	.byte	0x00, 0x00, 0x00, 0x00


//--------------------- .nv.info._ZN7cutlass13device_kernelINS_4gemm6kernel13GemmUniversalIN4cute5tupleIJiiiiEEENS1_10collective13CollectiveMmaINS1_34MainloopSm90TmaGmmaWarpSpecializedILi4ENS5_IJNS4_1CILi1EEENSA_ILi2EEESB_EEENS1_35KernelTmaWarpSpecializedCooperativeEEENS5_IJNSA_ILi256EEENSA_ILi64EEESH_EEENS_6half_tENS5_IJlSB_lEEESJ_SK_NS4_8TiledMMAINS4_8MMA_AtomIJNS4_4SM904GMMA25MMA_64x64x16_F32F16F16_SSILNSO_5MajorE0ELSQ_0ELNSO_7ScaleInE1ELSR_1EEEEEENS4_6LayoutINS5_IJSC_SB_SB_EEENS5_IJSB_NSA_ILi0EEESW_EEEEENS5_IJNS4_10UnderscoreESZ_SZ_EEEEENS4_23SM90_TMA_LOAD_MULTICASTENS4_14ComposedLayoutINS4_7SwizzleILi3ELi4ELi3EEENS4_18smem_ptr_flag_bitsILi16EEENSU_INS5_IJNSA_ILi8EEESH_EEENS5_IJSH_SB_EEEEEEEvNS4_8identityENS4_13SM90_TMA_LOADES1C_vS1D_EENS_8epilogue10collective6detail29Sm90TmaWarpSpecializedAdapterINS1H_15DefaultEpilogueISJ_SK_SK_NS1G_6thread17LinearCombinationISJ_Li1EffLNS1L_9ScaleType4KindE0ELNS_15FloatRoundStyleE2ESJ_EENS1_15EpilogueDefaultEEEEEvvEEEEvNT_6ParamsE --------------------------
	.section	.nv.info._ZN7cutlass13device_kernelINS_4gemm6kernel13GemmUniversalIN4cute5tupleIJiiiiEEENS1_10collective13CollectiveMmaINS1_34MainloopSm90TmaGmmaWarpSpecializedILi4ENS5_IJNS4_1CILi1EEENSA_ILi2EEESB_EEENS1_35KernelTmaWarpSpecializedCooperativeEEENS5_IJNSA_ILi256EEENSA_ILi64EEESH_EEENS_6half_tENS5_IJlSB_lEEESJ_SK_NS4_8TiledMMAINS4_8MMA_AtomIJNS4_4SM904GMMA25MMA_64x64x16_F32F16F16_SSILNSO_5MajorE0ELSQ_0ELNSO_7ScaleInE1ELSR_1EEEEEENS4_6LayoutINS5_IJSC_SB_SB_EEENS5_IJSB_NSA_ILi0EEESW_EEEEENS5_IJNS4_10UnderscoreESZ_SZ_EEEEENS4_23SM90_TMA_LOAD_MULTICASTENS4_14ComposedLayoutINS4_7SwizzleILi3ELi4ELi3EEENS4_18smem_ptr_flag_bitsILi16EEENSU_INS5_IJNSA_ILi8EEESH_EEENS5_IJSH_SB_EEEEEEEvNS4_8identityENS4_13SM90_TMA_LOADES1C_vS1D_EENS_8epilogue10collective6detail29Sm90TmaWarpSpecializedAdapterINS1H_15DefaultEpilogueISJ_SK_SK_NS1G_6thread17LinearCombinationISJ_Li1EffLNS1L_9ScaleType4KindE0ELNS_15FloatRoundStyleE2ESJ_EENS1_15EpilogueDefaultEEEEEvvEEEEvNT_6ParamsE,"",@"SHT_CUDA_INFO"
	.sectionflags	@""
	.align	4


	//----- nvinfo : EIATTR_CUDA_API_VERSION
	.align		4
        /*0000*/ 	.byte	0x04, 0x37
        /*0002*/ 	.short	(.L_21 - .L_20)
.L_20:
        /*0004*/ 	.word	0x00000082


	//----- nvinfo : EIATTR_KPARAM_INFO
	.align		4
.L_21:
        /*0008*/ 	.byte	0x04, 0x17
        /*000a*/ 	.short	(.L_23 - .L_22)
.L_22:
        /*000c*/ 	.word	0x00000000
        /*0010*/ 	.short	0x0000
        /*0012*/ 	.short	0x0070
        /*0014*/ 	.byte	0x00, 0xf0, 0x01, 0x10


	//----- nvinfo : EIATTR_SPARSE_MMA_MASK
	.align		4
.L_23:
        /*0018*/ 	.byte	0x03, 0x50
        /*001a*/ 	.short	0x0000


	//----- nvinfo : EIATTR_MAXREG_COUNT
	.align		4
        /*001c*/ 	.byte	0x03, 0x1b
        /*001e*/ 	.short	0x00a8


	//----- nvinfo : EIATTR_NUM_BARRIERS
	.align		4
        /*0020*/ 	.byte	0x02, 0x4c
        /*0022*/ 	.byte	0x01
	.zero		1


	//----- nvinfo : EIATTR_EXTERNS
	.align		4
        /*0024*/ 	.byte	0x04, 0x0f
        /*0026*/ 	.short	(.L_25 - .L_24)


	//   ....[0]....
	.align		4
.L_24:
        /*0028*/ 	.word	index@(__assertfail)


	//----- nvinfo : EIATTR_MERCURY_ISA_VERSION
	.align		4
.L_25:
        /*002c*/ 	.byte	0x03, 0x5f
        /*002e*/ 	.short	0x0101


	//----- nvinfo : EIATTR_INT_WARP_WIDE_INSTR_OFFSETS
	.align		4
        /*0030*/ 	.byte	0x04, 0x31
        /*0032*/ 	.short	(.L_27 - .L_26)


	//   ....[0]....
.L_26:
        /*0034*/ 	.word	0x00000420


	//   ....[1]....
        /*0038*/ 	.word	0x00000440


	//   ....[2]....
        /*003c*/ 	.word	0x00000610


	//   ....[3]....
        /*0040*/ 	.word	0x00001f70


	//----- nvinfo : EIATTR_COOP_GROUP_MASK_REGIDS
	.align		4
.L_27:
        /*0044*/ 	.byte	0x04, 0x29
        /*0046*/ 	.short	(.L_29 - .L_28)


	//   ....[0]....
.L_28:
        /*0048*/ 	.word	0xffffffff


	//   ....[1]....
        /*004c*/ 	.word	0xffffffff


	//   ....[2]....
        /*0050*/ 	.word	0xffffffff


	//   ....[3]....
        /*0054*/ 	.word	0xffffffff


	//   ....[4]....
        /*0058*/ 	.word	0xffffffff


	//   ....[5]....
        /*005c*/ 	.word	0xffffffff


	//----- nvinfo : EIATTR_COOP_GROUP_INSTR_OFFSETS
	.align		4
.L_29:
        /*0060*/ 	.byte	0x04, 0x28
        /*0062*/ 	.short	(.L_31 - .L_30)


	//   ....[0]....
.L_30:
        /*0064*/ 	.word	0x00000060


	//   ....[1]....
        /*0068*/ 	.word	0x00000070


	//   ....[2]....
        /*006c*/ 	.word	0x00000130


	//   ....[3]....
        /*0070*/ 	.word	0x000002d0


	//   ....[4]....
        /*0074*/ 	.word	0x00000780


	//   ....[5]....
        /*0078*/ 	.word	0x000011e0


	//----- nvinfo : EIATTR_REG_RECONFIG
	.align		4
.L_31:
        /*007c*/ 	.byte	0x01, 0x54
	.zero		2


	//----- nvinfo : EIATTR_SYSCALL_OFFSETS
	.align		4
        /*0080*/ 	.byte	0x04, 0x46
        /*0082*/ 	.short	(.L_33 - .L_32)


	//   ....[0]....
.L_32:
        /*0084*/ 	.word	0x000013a0


	//----- nvinfo : EIATTR_MBARRIER_INSTR_OFFSETS
	.align		4
.L_33:
        /*0088*/ 	.byte	0x04, 0x39
        /*008a*/ 	.short	(.L_35 - .L_34)


	//   ....[0]....
.L_34:
        /*008c*/ 	.word	0x00000230
        /*0090*/ 	.word	0x000000ff
        /*0094*/ 	.word	0x00000000
        /*0098*/ 	.short	0x0100
        /*009a*/ 	.byte	0x08
	.zero		1


	//   ....[1]....
        /*009c*/ 	.word	0x00000240
        /*00a0*/ 	.word	0x000000ff
        /*00a4*/ 	.word	0x00000020
        /*00a8*/ 	.short	0x0100
        /*00aa*/ 	.byte	0x08
	.zero		1


	//   ....[2]....
        /*00ac*/ 	.word	0x00000250
        /*00b0*/ 	.word	0x000000ff
        /*00b4*/ 	.word	0x00000008
        /*00b8*/ 	.short	0x0100
        /*00ba*/ 	.byte	0x08
	.zero		1


	//   ....[3]....
        /*00bc*/ 	.word	0x00000260
        /*00c0*/ 	.word	0x000000ff
        /*00c4*/ 	.word	0x00000028
        /*00c8*/ 	.short	0x0100
        /*00ca*/ 	.byte	0x08
	.zero		1


	//   ....[4]....
        /*00cc*/ 	.word	0x00000270
        /*00d0*/ 	.word	0x000000ff
        /*00d4*/ 	.word	0x00000010
        /*00d8*/ 	.short	0x0100
        /*00da*/ 	.byte	0x08
	.zero		1


	//   ....[5]....
        /*00dc*/ 	.word	0x00000280
        /*00e0*/ 	.word	0x000000ff
        /*00e4*/ 	.word	0x00000030
        /*00e8*/ 	.short	0x0100
        /*00ea*/ 	.byte	0x08
	.zero		1


	//   ....[6]....
        /*00ec*/ 	.word	0x00000290
        /*00f0*/ 	.word	0x000000ff
        /*00f4*/ 	.word	0x00000018
        /*00f8*/ 	.short	0x0100
        /*00fa*/ 	.byte	0x08
	.zero		1


	//   ....[7]....
        /*00fc*/ 	.word	0x000002a0
        /*0100*/ 	.word	0x000000ff
        /*0104*/ 	.word	0x00000038
        /*0108*/ 	.short	0x0100
        /*010a*/ 	.byte	0x08
	.zero		1


	//   ....[8]....
        /*010c*/ 	.word	0x00000690
        /*0110*/ 	.word	0x000000ff
        /*0114*/ 	.word	0x00000050
        /*0118*/ 	.short	0x0100
        /*011a*/ 	.byte	0x06
	.zero		1


	//   ....[9]....
        /*011c*/ 	.word	0x00000720
        /*0120*/ 	.word	0x000000ff
        /*0124*/ 	.word	0x00000058
        /*0128*/ 	.short	0x0100
        /*012a*/ 	.byte	0x06
	.zero		1


	//   ....[10]....
        /*012c*/ 	.word	0x00001460
        /*0130*/ 	.word	0x00000003
        /*0134*/ 	.word	0x00000000
        /*0138*/ 	.short	0x010a
        /*013a*/ 	.byte	0x3f
	.zero		1


	//   ....[11]....
        /*013c*/ 	.word	0x000014a0
        /*0140*/ 	.word	0x00000003
        /*0144*/ 	.word	0x00000000
        /*0148*/ 	.short	0x010a
        /*014a*/ 	.byte	0x3f
	.zero		1


	//   ....[12]....
        /*014c*/ 	.word	0x000019f0
        /*0150*/ 	.word	0x00000005
        /*0154*/ 	.word	0x00000000
        /*0158*/ 	.short	0x010a
        /*015a*/ 	.byte	0x3f
	.zero		1


	//   ....[13]....
        /*015c*/ 	.word	0x00001a30
        /*0160*/ 	.word	0x00000005
        /*0164*/ 	.word	0x00000000
        /*0168*/ 	.short	0x010a
        /*016a*/ 	.byte	0x3f
	.zero		1


	//   ....[14]....
        /*016c*/ 	.word	0x00001e10
        /*0170*/ 	.word	0x00000005
        /*0174*/ 	.word	0x00000000
        /*0178*/ 	.short	0x0101
        /*017a*/ 	.byte	0x3f
	.zero		1


	//   ....[15]....
        /*017c*/ 	.word	0x00001ff0
        /*0180*/ 	.word	0x00000003
        /*0184*/ 	.word	0x00000000
        /*0188*/ 	.short	0x0101
        /*018a*/ 	.byte	0x3f
	.zero		1


	//   ....[16]....
        /*018c*/ 	.word	0x00007e40
        /*0190*/ 	.word	0x00000016
        /*0194*/ 	.word	0x00000020
        /*0198*/ 	.short	0x010a
        /*019a*/ 	.byte	0x3f
	.zero		1


	//   ....[17]....
        /*019c*/ 	.word	0x00008210
        /*01a0*/ 	.word	0x00000005
        /*01a4*/ 	.word	0x00000058
        /*01a8*/ 	.short	0x0101
        /*01aa*/ 	.byte	0x3f
	.zero		1


	//   ....[18]....
        /*01ac*/ 	.word	0x00008920
        /*01b0*/ 	.word	0x00000007
        /*01b4*/ 	.word	0x00000000
        /*01b8*/ 	.short	0x010a
        /*01ba*/ 	.byte	0x3f
	.zero		1


	//   ....[19]....
        /*01bc*/ 	.word	0x000089a0
        /*01c0*/ 	.word	0x00000008
        /*01c4*/ 	.word	0x00000000
        /*01c8*/ 	.short	0x010a
        /*01ca*/ 	.byte	0x3f
	.zero		1


	//   ....[20]....
        /*01cc*/ 	.word	0x00008a30
        /*01d0*/ 	.word	0x0000000b
        /*01d4*/ 	.word	0x00000000
        /*01d8*/ 	.short	0x010a
        /*01da*/ 	.byte	0x3f
	.zero		1


	//   ....[21]....
        /*01dc*/ 	.word	0x00008ac0
        /*01e0*/ 	.word	0x00000003
        /*01e4*/ 	.word	0x00000000
        /*01e8*/ 	.short	0x010a
        /*01ea*/ 	.byte	0x3f
	.zero		1


	//   ....[22]....
        /*01ec*/ 	.word	0x00008b20
        /*01f0*/ 	.word	0x00000003
        /*01f4*/ 	.word	0x00000000
        /*01f8*/ 	.short	0x010a
        /*01fa*/ 	.byte	0x3f
	.zero		1


	//   ....[23]....
        /*01fc*/ 	.word	0x00008b70
        /*0200*/ 	.word	0x00000005
        /*0204*/ 	.word	0x00000000
        /*0208*/ 	.short	0x010a
        /*020a*/ 	.byte	0x3f
	.zero		1


	//   ....[24]....
        /*020c*/ 	.word	0x00008c40
        /*0210*/ 	.word	0x00000016
        /*0214*/ 	.word	0x00000020
        /*0218*/ 	.short	0x010a
        /*021a*/ 	.byte	0x3f
	.zero		1


	//   ....[25]....
        /*021c*/ 	.word	0x00008d10
        /*0220*/ 	.word	0x00000007
        /*0224*/ 	.word	0x00000000
        /*0228*/ 	.short	0x010a
        /*022a*/ 	.byte	0x3f
	.zero		1


	//   ....[26]....
        /*022c*/ 	.word	0x00008d60
        /*0230*/ 	.word	0x00000008
        /*0234*/ 	.word	0x00000000
        /*0238*/ 	.short	0x010a
        /*023a*/ 	.byte	0x3f
	.zero		1


	//   ....[27]....
        /*023c*/ 	.word	0x00008db0
        /*0240*/ 	.word	0x0000000b
        /*0244*/ 	.word	0x00000000
        /*0248*/ 	.short	0x010a
        /*024a*/ 	.byte	0x3f
	.zero		1


	//----- nvinfo : EIATTR_NUM_MBARRIERS
	.align		4
.L_35:
        /*024c*/ 	.byte	0x03, 0x38
        /*024e*/ 	.short	0x000a


	//----- nvinfo : EIATTR_EXIT_INSTR_OFFSETS
	.align		4
        /*0250*/ 	.byte	0x04, 0x1c
        /*0252*/ 	.short	(.L_37 - .L_36)


	//   ....[0]....
.L_36:
        /*0254*/ 	.word	0x000008f0


	//   ....[1]....
        /*0258*/ 	.word	0x00001110


	//   ....[2]....
        /*025c*/ 	.word	0x00007560


	//   ....[3]....
        /*0260*/ 	.word	0x00007ac0


	//   ....[4]....
        /*0264*/ 	.word	0x00008b10


	//----- nvinfo : EIATTR_MAX_THREADS
	.align		4
.L_37:
        /*0268*/ 	.byte	0x04, 0x05
        /*026a*/ 	.short	(.L_39 - .L_38)
.L_38:
        /*026c*/ 	.word	0x00000180
        /*0270*/ 	.word	0x00000001
        /*0274*/ 	.word	0x00000001


	//----- nvinfo : EIATTR_CRS_STACK_SIZE
	.align		4
.L_39:
        /*0278*/ 	.byte	0x04, 0x1e
        /*027a*/ 	.short	(.L_41 - .L_40)
.L_40:
        /*027c*/ 	.word	0x00000000


	//----- nvinfo : EIATTR_CBANK_PARAM_SIZE
	.align		4
.L_41:
        /*0280*/ 	.byte	0x03, 0x19
        /*0282*/ 	.short	0x0470


	//----- nvinfo : EIATTR_PARAM_CBANK
	.align		4
        /*0284*/ 	.byte	0x04, 0x0a
        /*0286*/ 	.short	(.L_43 - .L_42)
	.align		4
.L_42:
        /*0288*/ 	.word	index@(.nv.constant0._ZN7cutlass13device_kernelINS_4gemm6kernel13GemmUniversalIN4cute5tupleIJiiiiEEENS1_10collective13CollectiveMmaINS1_34MainloopSm90TmaGmmaWarpSpecializedILi4ENS5_IJNS4_1CILi1EEENSA_ILi2EEESB_EEENS1_35KernelTmaWarpSpecializedCooperativeEEENS5_IJNSA_ILi256EEENSA_ILi64EEESH_EEENS_6half_tENS5_IJlSB_lEEESJ_SK_NS4_8TiledMMAINS4_8MMA_AtomIJNS4_4SM904GMMA25MMA_64x64x16_F32F16F16_SSILNSO_5MajorE0ELSQ_0ELNSO_7ScaleInE1ELSR_1EEEEEENS4_6LayoutINS5_IJSC_SB_SB_EEENS5_IJSB_NSA_ILi0EEESW_EEEEENS5_IJNS4_10UnderscoreESZ_SZ_EEEEENS4_23SM90_TMA_LOAD_MULTICASTENS4_14ComposedLayoutINS4_7SwizzleILi3ELi4ELi3EEENS4_18smem_ptr_flag_bitsILi16EEENSU_INS5_IJNSA_ILi8EEESH_EEENS5_IJSH_SB_EEEEEEEvNS4_8identityENS4_13SM90_TMA_LOADES1C_vS1D_EENS_8epilogue10collective6detail29Sm90TmaWarpSpecializedAdapterINS1H_15DefaultEpilogueISJ_SK_SK_NS1G_6thread17LinearCombinationISJ_Li1EffLNS1L_9ScaleType4KindE0ELNS_15FloatRoundStyleE2ESJ_EENS1_15EpilogueDefaultEEEEEvvEEEEvNT_6ParamsE)
        /*028c*/ 	.short	0x0210
        /*028e*/ 	.short	0x0470


	//----- nvinfo : EIATTR_SW_WAR
	.align		4
.L_43:
        /*0290*/ 	.byte	0x04, 0x36
        /*0292*/ 	.short	(.L_45 - .L_44)
.L_44:
        /*0294*/ 	.word	0x00000008
.L_45:


//--------------------- .nv.callgraph             --------------------------
	.section	.nv.callgraph,"",@"SHT_CUDA_CALLGRAPH"
	.align	4
	.sectionentsize	8
	.align		4
        /*0000*/ 	.word	0x00000000
	.align		4
        /*0004*/ 	.word	0xffffffff
	.align		4
        /*0008*/ 	.word	index@(_ZN7cutlass13device_kernelINS_4gemm6kernel13GemmUniversalIN4cute5tupleIJiiiiEEENS1_10collective13CollectiveMmaINS1_34MainloopSm90TmaGmmaWarpSpecializedILi4ENS5_IJNS4_1CILi1EEENSA_ILi2EEESB_EEENS1_35KernelTmaWarpSpecializedCooperativeEEENS5_IJNSA_ILi256EEENSA_ILi64EEESH_EEENS_6half_tENS5_IJlSB_lEEESJ_SK_NS4_8TiledMMAINS4_8MMA_AtomIJNS4_4SM904GMMA25MMA_64x64x16_F32F16F16_SSILNSO_5MajorE0ELSQ_0ELNSO_7ScaleInE1ELSR_1EEEEEENS4_6LayoutINS5_IJSC_SB_SB_EEENS5_IJSB_NSA_ILi0EEESW_EEEEENS5_IJNS4_10UnderscoreESZ_SZ_EEEEENS4_23SM90_TMA_LOAD_MULTICASTENS4_14ComposedLayoutINS4_7SwizzleILi3ELi4ELi3EEENS4_18smem_ptr_flag_bitsILi16EEENSU_INS5_IJNSA_ILi8EEESH_EEENS5_IJSH_SB_EEEEEEEvNS4_8identityENS4_13SM90_TMA_LOADES1C_vS1D_EENS_8epilogue10collective6detail29Sm90TmaWarpSpecializedAdapterINS1H_15DefaultEpilogueISJ_SK_SK_NS1G_6thread17LinearCombinationISJ_Li1EffLNS1L_9ScaleType4KindE0ELNS_15FloatRoundStyleE2ESJ_EENS1_15EpilogueDefaultEEEEEvvEEEEvNT_6ParamsE)
	.align		4
        /*000c*/ 	.word	index@(__assertfail)
	.align		4
        /*0010*/ 	.word	0x00000000
	.align		4
        /*0014*/ 	.word	0xfffffffe
	.align		4
        /*0018*/ 	.word	0x00000000
	.align		4
        /*001c*/ 	.word	0xfffffffd
	.align		4
        /*0020*/ 	.word	0x00000000
	.align		4
        /*0024*/ 	.word	0xfffffffc


//--------------------- .nv.constant4             --------------------------
	.section	.nv.constant4,"a",@progbits
	.align	8
	.align		8
.nv.constant4:
        /*0000*/ 	.dword	__assertfail
	.align		8
        /*0008*/ 	.dword	__unnamed_1
	.align		8
        /*0010*/ 	.dword	_ZN39_INTERNAL_21edb35d_4_k_cu_5ef2364c_30504cuda3std3__45__cpo5beginE
	.align		8
        /*0018*/ 	.dword	_ZN39_INTERNAL_21edb35d_4_k_cu_5ef2364c_30504cuda3std3__45__cpo3endE
	.align		8
        /*0020*/ 	.dword	_ZN39_INTERNAL_21edb35d_4_k_cu_5ef2364c_30504cuda3std3__45__cpo6cbeginE
	.align		8
        /*0028*/ 	.dword	_ZN39_INTERNAL_21edb35d_4_k_cu_5ef2364c_30504cuda3std3__45__cpo4cendE
	.align		8
        /*0030*/ 	.dword	_ZN39_INTERNAL_21edb35d_4_k_cu_5ef2364c_30504cuda3std3__441_GLOBAL__N__21edb35d_4_k_cu_5ef2364c_30506ignoreE
	.align		8
        /*0038*/ 	.dword	_ZN39_INTERNAL_21edb35d_4_k_cu_5ef2364c_30504cuda3std3__419piecewise_constructE
	.align		8
        /*0040*/ 	.dword	_ZN39_INTERNAL_21edb35d_4_k_cu_5ef2364c_30504cuda3std3__48in_placeE
	.align		8
        /*0048*/ 	.dword	_ZN39_INTERNAL_21edb35d_4_k_cu_5ef2364c_30504cuda3std6ranges3__45__cpo4swapE
	.align		8
        /*0050*/ 	.dword	_ZN39_INTERNAL_21edb35d_4_k_cu_5ef2364c_30504cuda3std6ranges3__45__cpo9iter_moveE
	.align		8
        /*0058*/ 	.dword	_ZN39_INTERNAL_21edb35d_4_k_cu_5ef2364c_30504cute7productE
	.align		8
        /*0060*/ 	.dword	_ZN39_INTERNAL_21edb35d_4_k_cu_5ef2364c_30504cute1_E
	.align		8
        /*0068*/ 	.dword	$str$22
	.align		8
        /*0070*/ 	.dword	$str$23


//--------------------- .text._ZN7cutlass13device_kernelINS_4gemm6kernel13GemmUniversalIN4cute5tupleIJiiiiEEENS1_10collective13CollectiveMmaINS1_34MainloopSm90TmaGmmaWarpSpecializedILi4ENS5_IJNS4_1CILi1EEENSA_ILi2EEESB_EEENS1_35KernelTmaWarpSpecializedCooperativeEEENS5_IJNSA_ILi256EEENSA_ILi64EEESH_EEENS_6half_tENS5_IJlSB_lEEESJ_SK_NS4_8TiledMMAINS4_8MMA_AtomIJNS4_4SM904GMMA25MMA_64x64x16_F32F16F16_SSILNSO_5MajorE0ELSQ_0ELNSO_7ScaleInE1ELSR_1EEEEEENS4_6LayoutINS5_IJSC_SB_SB_EEENS5_IJSB_NSA_ILi0EEESW_EEEEENS5_IJNS4_10UnderscoreESZ_SZ_EEEEENS4_23SM90_TMA_LOAD_MULTICASTENS4_14ComposedLayoutINS4_7SwizzleILi3ELi4ELi3EEENS4_18smem_ptr_flag_bitsILi16EEENSU_INS5_IJNSA_ILi8EEESH_EEENS5_IJSH_SB_EEEEEEEvNS4_8identityENS4_13SM90_TMA_LOADES1C_vS1D_EENS_8epilogue10collective6detail29Sm90TmaWarpSpecializedAdapterINS1H_15DefaultEpilogueISJ_SK_SK_NS1G_6thread17LinearCombinationISJ_Li1EffLNS1L_9ScaleType4KindE0ELNS_15FloatRoundStyleE2ESJ_EENS1_15EpilogueDefaultEEEEEvvEEEEvNT_6ParamsE --------------------------
	.section	.text._ZN7cutlass13device_kernelINS_4gemm6kernel13GemmUniversalIN4cute5tupleIJiiiiEEENS1_10collective13CollectiveMmaINS1_34MainloopSm90TmaGmmaWarpSpecializedILi4ENS5_IJNS4_1CILi1EEENSA_ILi2EEESB_EEENS1_35KernelTmaWarpSpecializedCooperativeEEENS5_IJNSA_ILi256EEENSA_ILi64EEESH_EEENS_6half_tENS5_IJlSB_lEEESJ_SK_NS4_8TiledMMAINS4_8MMA_AtomIJNS4_4SM904GMMA25MMA_64x64x16_F32F16F16_SSILNSO_5MajorE0ELSQ_0ELNSO_7ScaleInE1ELSR_1EEEEEENS4_6LayoutINS5_IJSC_SB_SB_EEENS5_IJSB_NSA_ILi0EEESW_EEEEENS5_IJNS4_10UnderscoreESZ_SZ_EEEEENS4_23SM90_TMA_LOAD_MULTICASTENS4_14ComposedLayoutINS4_7SwizzleILi3ELi4ELi3EEENS4_18smem_ptr_flag_bitsILi16EEENSU_INS5_IJNSA_ILi8EEESH_EEENS5_IJSH_SB_EEEEEEEvNS4_8identityENS4_13SM90_TMA_LOADES1C_vS1D_EENS_8epilogue10collective6detail29Sm90TmaWarpSpecializedAdapterINS1H_15DefaultEpilogueISJ_SK_SK_NS1G_6thread17LinearCombinationISJ_Li1EffLNS1L_9ScaleType4KindE0ELNS_15FloatRoundStyleE2ESJ_EENS1_15EpilogueDefaultEEEEEvvEEEEvNT_6ParamsE,"ax",@progbits
	.align	128
.text._ZN7cutlass13device_kernelINS_4gemm6kernel13GemmUniversalIN4cute5tupleIJiiiiEEENS1_10collective13CollectiveMmaINS1_34MainloopSm90TmaGmmaWarpSpecializedILi4ENS5_IJNS4_1CILi1EEENSA_ILi2EEESB_EEENS1_35KernelTmaWarpSpecializedCooperativeEEENS5_IJNSA_ILi256EEENSA_ILi64EEESH_EEENS_6half_tENS5_IJlSB_lEEESJ_SK_NS4_8TiledMMAINS4_8MMA_AtomIJNS4_4SM904GMMA25MMA_64x64x16_F32F16F16_SSILNSO_5MajorE0ELSQ_0ELNSO_7ScaleInE1ELSR_1EEEEEENS4_6LayoutINS5_IJSC_SB_SB_EEENS5_IJSB_NSA_ILi0EEESW_EEEEENS5_IJNS4_10UnderscoreESZ_SZ_EEEEENS4_23SM90_TMA_LOAD_MULTICASTENS4_14ComposedLayoutINS4_7SwizzleILi3ELi4ELi3EEENS4_18smem_ptr_flag_bitsILi16EEENSU_INS5_IJNSA_ILi8EEESH_EEENS5_IJSH_SB_EEEEEEEvNS4_8identityENS4_13SM90_TMA_LOADES1C_vS1D_EENS_8epilogue10collective6detail29Sm90TmaWarpSpecializedAdapterINS1H_15DefaultEpilogueISJ_SK_SK_NS1G_6thread17LinearCombinationISJ_Li1EffLNS1L_9ScaleType4KindE0ELNS_15FloatRoundStyleE2ESJ_EENS1_15EpilogueDefaultEEEEEvvEEEEvNT_6ParamsE:
        .type           _ZN7cutlass13device_kernelINS_4gemm6kernel13GemmUniversalIN4cute5tupleIJiiiiEEENS1_10collective13CollectiveMmaINS1_34MainloopSm90TmaGmmaWarpSpecializedILi4ENS5_IJNS4_1CILi1EEENSA_ILi2EEESB_EEENS1_35KernelTmaWarpSpecializedCooperativeEEENS5_IJNSA_ILi256EEENSA_ILi64EEESH_EEENS_6half_tENS5_IJlSB_lEEESJ_SK_NS4_8TiledMMAINS4_8MMA_AtomIJNS4_4SM904GMMA25MMA_64x64x16_F32F16F16_SSILNSO_5MajorE0ELSQ_0ELNSO_7ScaleInE1ELSR_1EEEEEENS4_6LayoutINS5_IJSC_SB_SB_EEENS5_IJSB_NSA_ILi0EEESW_EEEEENS5_IJNS4_10UnderscoreESZ_SZ_EEEEENS4_23SM90_TMA_LOAD_MULTICASTENS4_14ComposedLayoutINS4_7SwizzleILi3ELi4ELi3EEENS4_18smem_ptr_flag_bitsILi16EEENSU_INS5_IJNSA_ILi8EEESH_EEENS5_IJSH_SB_EEEEEEEvNS4_8identityENS4_13SM90_TMA_LOADES1C_vS1D_EENS_8epilogue10collective6detail29Sm90TmaWarpSpecializedAdapterINS1H_15DefaultEpilogueISJ_SK_SK_NS1G_6thread17LinearCombinationISJ_Li1EffLNS1L_9ScaleType4KindE0ELNS_15FloatRoundStyleE2ESJ_EENS1_15EpilogueDefaultEEEEEvvEEEEvNT_6ParamsE,@function
        .size           _ZN7cutlass13device_kernelINS_4gemm6kernel13GemmUniversalIN4cute5tupleIJiiiiEEENS1_10collective13CollectiveMmaINS1_34MainloopSm90TmaGmmaWarpSpecializedILi4ENS5_IJNS4_1CILi1EEENSA_ILi2EEESB_EEENS1_35KernelTmaWarpSpecializedCooperativeEEENS5_IJNSA_ILi256EEENSA_ILi64EEESH_EEENS_6half_tENS5_IJlSB_lEEESJ_SK_NS4_8TiledMMAINS4_8MMA_AtomIJNS4_4SM904GMMA25MMA_64x64x16_F32F16F16_SSILNSO_5MajorE0ELSQ_0ELNSO_7ScaleInE1ELSR_1EEEEEENS4_6LayoutINS5_IJSC_SB_SB_EEENS5_IJSB_NSA_ILi0EEESW_EEEEENS5_IJNS4_10UnderscoreESZ_SZ_EEEEENS4_23SM90_TMA_LOAD_MULTICASTENS4_14ComposedLayoutINS4_7SwizzleILi3ELi4ELi3EEENS4_18smem_ptr_flag_bitsILi16EEENSU_INS5_IJNSA_ILi8EEESH_EEENS5_IJSH_SB_EEEEEEEvNS4_8identityENS4_13SM90_TMA_LOADES1C_vS1D_EENS_8epilogue10collective6detail29Sm90TmaWarpSpecializedAdapterINS1H_15DefaultEpilogueISJ_SK_SK_NS1G_6thread17LinearCombinationISJ_Li1EffLNS1L_9ScaleType4KindE0ELNS_15FloatRoundStyleE2ESJ_EENS1_15EpilogueDefaultEEEEEvvEEEEvNT_6ParamsE,(.L_x_195 - _ZN7cutlass13device_kernelINS_4gemm6kernel13GemmUniversalIN4cute5tupleIJiiiiEEENS1_10collective13CollectiveMmaINS1_34MainloopSm90TmaGmmaWarpSpecializedILi4ENS5_IJNS4_1CILi1EEENSA_ILi2EEESB_EEENS1_35KernelTmaWarpSpecializedCooperativeEEENS5_IJNSA_ILi256EEENSA_ILi64EEESH_EEENS_6half_tENS5_IJlSB_lEEESJ_SK_NS4_8TiledMMAINS4_8MMA_AtomIJNS4_4SM904GMMA25MMA_64x64x16_F32F16F16_SSILNSO_5MajorE0ELSQ_0ELNSO_7ScaleInE1ELSR_1EEEEEENS4_6LayoutINS5_IJSC_SB_SB_EEENS5_IJSB_NSA_ILi0EEESW_EEEEENS5_IJNS4_10UnderscoreESZ_SZ_EEEEENS4_23SM90_TMA_LOAD_MULTICASTENS4_14ComposedLayoutINS4_7SwizzleILi3ELi4ELi3EEENS4_18smem_ptr_flag_bitsILi16EEENSU_INS5_IJNSA_ILi8EEESH_EEENS5_IJSH_SB_EEEEEEEvNS4_8identityENS4_13SM90_TMA_LOADES1C_vS1D_EENS_8epilogue10collective6detail29Sm90TmaWarpSpecializedAdapterINS1H_15DefaultEpilogueISJ_SK_SK_NS1G_6thread17LinearCombinationISJ_Li1EffLNS1L_9ScaleType4KindE0ELNS_15FloatRoundStyleE2ESJ_EENS1_15EpilogueDefaultEEEEEvvEEEEvNT_6ParamsE)
        .other          _ZN7cutlass13device_kernelINS_4gemm6kernel13GemmUniversalIN4cute5tupleIJiiiiEEENS1_10collective13CollectiveMmaINS1_34MainloopSm90TmaGmmaWarpSpecializedILi4ENS5_IJNS4_1CILi1EEENSA_ILi2EEESB_EEENS1_35KernelTmaWarpSpecializedCooperativeEEENS5_IJNSA_ILi256EEENSA_ILi64EEESH_EEENS_6half_tENS5_IJlSB_lEEESJ_SK_NS4_8TiledMMAINS4_8MMA_AtomIJNS4_4SM904GMMA25MMA_64x64x16_F32F16F16_SSILNSO_5MajorE0ELSQ_0ELNSO_7ScaleInE1ELSR_1EEEEEENS4_6LayoutINS5_IJSC_SB_SB_EEENS5_IJSB_NSA_ILi0EEESW_EEEEENS5_IJNS4_10UnderscoreESZ_SZ_EEEEENS4_23SM90_TMA_LOAD_MULTICASTENS4_14ComposedLayoutINS4_7SwizzleILi3ELi4ELi3EEENS4_18smem_ptr_flag_bitsILi16EEENSU_INS5_IJNSA_ILi8EEESH_EEENS5_IJSH_SB_EEEEEEEvNS4_8identityENS4_13SM90_TMA_LOADES1C_vS1D_EENS_8epilogue10collective6detail29Sm90TmaWarpSpecializedAdapterINS1H_15DefaultEpilogueISJ_SK_SK_NS1G_6thread17LinearCombinationISJ_Li1EffLNS1L_9ScaleType4KindE0ELNS_15FloatRoundStyleE2ESJ_EENS1_15EpilogueDefaultEEEEEvvEEEEvNT_6ParamsE,@"STO_CUDA_ENTRY STV_DEFAULT"
_ZN7cutlass13device_kernelINS_4gemm6kernel13GemmUniversalIN4cute5tupleIJiiiiEEENS1_10collective13CollectiveMmaINS1_34MainloopSm90TmaGmmaWarpSpecializedILi4ENS5_IJNS4_1CILi1EEENSA_ILi2EEESB_EEENS1_35KernelTmaWarpSpecializedCooperativeEEENS5_IJNSA_ILi256EEENSA_ILi64EEESH_EEENS_6half_tENS5_IJlSB_lEEESJ_SK_NS4_8TiledMMAINS4_8MMA_AtomIJNS4_4SM904GMMA25MMA_64x64x16_F32F16F16_SSILNSO_5MajorE0ELSQ_0ELNSO_7ScaleInE1ELSR_1EEEEEENS4_6LayoutINS5_IJSC_SB_SB_EEENS5_IJSB_NSA_ILi0EEESW_EEEEENS5_IJNS4_10UnderscoreESZ_SZ_EEEEENS4_23SM90_TMA_LOAD_MULTICASTENS4_14ComposedLayoutINS4_7SwizzleILi3ELi4ELi3EEENS4_18smem_ptr_flag_bitsILi16EEENSU_INS5_IJNSA_ILi8EEESH_EEENS5_IJSH_SB_EEEEEEEvNS4_8identityENS4_13SM90_TMA_LOADES1C_vS1D_EENS_8epilogue10collective6detail29Sm90TmaWarpSpecializedAdapterINS1H_15DefaultEpilogueISJ_SK_SK_NS1G_6thread17LinearCombinationISJ_Li1EffLNS1L_9ScaleType4KindE0ELNS_15FloatRoundStyleE2ESJ_EENS1_15EpilogueDefaultEEEEEvvEEEEvNT_6ParamsE:
[----:B------:R-:W0:Y:S01]  /*0000*/  LDC R1, c[0x0][0x28] ;  /* 0x00000a00ff017b82 */ /* 0x000e220000000800 */
[----:B------:R-:W1:Y:S01]  /*0010*/  S2R R18, SR_TID.X ;  /* 0x0000000000127919 */ /* 0x000e620000002100 */
[----:B------:R-:W-:Y:S01]  /*0020*/  ELECT P0, URZ, PT ;  /* 0x00000000003f782f */ /* 0x000fe20003800000 */
[----:B------:R-:W-:Y:S01]  /*0030*/  BSSY B0, `(.L_x_0) ;  /* 0x000000f000007945 */ /* 0x000fe20003800000 */
[--C-:B-1----:R-:W-:Y:S02]  /*0040*/  SHF.R.U32.HI R0, RZ, 0x5, R18.reuse ;  /* 0x00000005ff007819 */ /* 0x102fe40000011612 */
[----:B------:R-:W-:-:S03]  /*0050*/  SHF.R.U32.HI R3, RZ, 0x7, R18 ;  /* 0x00000007ff037819 */ /* 0x000fc60000011612 */
[----:B------:R-:W1:Y:S04]  /*0060*/  SHFL.IDX PT, R2, R0, RZ, 0x1f ;  /* 0x00001fff00027589 */ /* 0x000e6800000e0000 */
[----:B------:R2:W3:Y:S01]  /*0070*/  SHFL.IDX PT, R5, R3, RZ, 0x1f ;  /* 0x00001fff03057589 */ /* 0x0004e200000e0000 */
[----:B-1----:R-:W-:-:S13]  /*0080*/  ISETP.NE.OR P0, PT, R2, RZ, !P0 ;  /* 0x000000ff0200720c */ /* 0x002fda0004705670 */
[----:B0-23--:R-:W-:Y:S05]  /*0090*/  @P0 BRA `(.L_x_1) ;  /* 0x0000000000200947 */ /* 0x00dfea0003800000 */
[----:B------:R-:W-:Y:S02]  /*00a0*/  ULDC.64 UR4, c[0x0][0x198] ;  /* 0x0000660000047ab9 */ /* 0x000fe40000000a00 */
[----:B------:R-:W-:Y:S02]  /*00b0*/  UIADD3 UR6, UP0, UR4, 0xf0, URZ ;  /* 0x000000f004067890 */ /* 0x000fe4000ff1e03f */
[----:B------:R-:W-:Y:S02]  /*00c0*/  UIADD3 UR4, UP1, UR4, 0x1f0, URZ ;  /* 0x000001f004047890 */ /* 0x000fe4000ff3e03f */
[----:B------:R-:W-:Y:S02]  /*00d0*/  UIADD3.X UR7, URZ, UR5, URZ, UP0, !UPT ;  /* 0x000000053f077290 */ /* 0x000fe400087fe43f */
[----:B------:R-:W-:-:S07]  /*00e0*/  UIADD3.X UR5, URZ, UR5, URZ, UP1, !UPT ;  /* 0x000000053f057290 */ /* 0x000fce0008ffe43f */
[----:B------:R0:W-:Y:S02]  /*00f0*/  UTMACCTL.PF [UR6] ;  /* 0x00000000060079b9 */ /* 0x0001e40008040000 */
[----:B------:R0:W-:Y:S02]  /*0100*/  UTMACCTL.PF [UR4] ;  /* 0x00000000040079b9 */ /* 0x0001e40008040000 */
[----:B0-----:R-:W-:Y:S01]  /*0110*/  NOP ;  /* 0x0000000000007918 */ /* 0x001fe20000000000 */
.L_x_1:
[----:B------:R-:W-:Y:S05]  /*0120*/  BSYNC B0 ;  /* 0x0000000000007941 */ /* 0x000fea0003800000 */
.L_x_0:
[----:B------:R-:W0:Y:S02]  /*0130*/  SHFL.IDX PT, R3, R0, RZ, 0x1f ;  /* 0x00001fff00037589 */ /* 0x000e2400000e0000 */
[----:B0-----:R-:W-:-:S13]  /*0140*/  ISETP.NE.AND P0, PT, R3, RZ, PT ;  /* 0x000000ff0300720c */ /* 0x001fda0003f05270 */
[----:B------:R-:W-:Y:S05]  /*0150*/  @P0 BRA `(.L_x_2) ;  /* 0x0000000000580947 */ /* 0x000fea0003800000 */
[----:B------:R-:W0:Y:S01]  /*0160*/  S2UR UR8, SR_CgaCtaId ;  /* 0x00000000000879c3 */ /* 0x000e220000008800 */
[----:B------:R-:W-:Y:S01]  /*0170*/  UMOV UR4, 0x400 ;  /* 0x0000040000047882 */ /* 0x000fe20000000000 */
[----:B------:R-:W-:Y:S01]  /*0180*/  UMOV UR5, 0x1 ;  /* 0x0000000100057882 */ /* 0x000fe20000000000 */
[----:B------:R-:W-:Y:S01]  /*0190*/  UMOV UR6, 0x4 ;  /* 0x0000000400067882 */ /* 0x000fe20000000000 */
[----:B------:R-:W-:Y:S01]  /*01a0*/  ELECT P0, URZ, PT ;  /* 0x00000000003f782f */ /* 0x000fe20003800000 */
[----:B------:R-:W-:-:S04]  /*01b0*/  UIADD3 UR6, -UR6, 0x100000, URZ ;  /* 0x0010000006067890 */ /* 0x000fc8000fffe13f */
[----:B------:R-:W-:Y:S02]  /*01c0*/  USHF.L.U32 UR7, UR6, 0xb, URZ ;  /* 0x0000000b06077899 */ /* 0x000fe4000800063f */
[----:B------:R-:W-:Y:S02]  /*01d0*/  USHF.L.U32 UR6, UR6, 0x1, URZ ;  /* 0x0000000106067899 */ /* 0x000fe4000800063f */
[----:B0-----:R-:W-:Y:S02]  /*01e0*/  ULEA UR8, UR8, UR4, 0x18 ;  /* 0x0000000408087291 */ /* 0x001fe4000f8ec03f */
[----:B------:R-:W-:-:S04]  /*01f0*/  UIADD3 UR4, -UR5, 0x100000, URZ ;  /* 0x0010000005047890 */ /* 0x000fc8000fffe13f */
[----:B------:R-:W-:Y:S02]  /*0200*/  USHF.L.U32 UR5, UR4, 0xb, URZ ;  /* 0x0000000b04057899 */ /* 0x000fe4000800063f */
[----:B------:R-:W-:Y:S01]  /*0210*/  USHF.L.U32 UR4, UR4, 0x1, URZ ;  /* 0x0000000104047899 */ /* 0x000fe2000800063f */
[----:B------:R-:W0:Y:S11]  /*0220*/  FENCE.VIEW.ASYNC.S ;  /* 0x00000000000073c6 */ /* 0x000e360000000000 */
[----:B0-----:R0:W1:Y:S01]  /*0230*/  SYNCS.EXCH.64 URZ, [UR8], UR4 ;  /* 0x00000004083f75b2 */ /* 0x0010620008000100 */
[----:B------:R0:W2:Y:S01]  /*0240*/  SYNCS.EXCH.64 URZ, [UR8+0x20], UR6 ;  /* 0x00002006083f75b2 */ /* 0x0000a20008000100 */
[----:B------:R0:W3:Y:S01]  /*0250*/  SYNCS.EXCH.64 URZ, [UR8+0x8], UR4 ;  /* 0x00000804083f75b2 */ /* 0x0000e20008000100 */
[----:B------:R0:W4:Y:S01]  /*0260*/  SYNCS.EXCH.64 URZ, [UR8+0x28], UR6 ;  /* 0x00002806083f75b2 */ /* 0x0001220008000100 */
[----:B------:R0:W0:Y:S01]  /*0270*/  SYNCS.EXCH.64 URZ, [UR8+0x10], UR4 ;  /* 0x00001004083f75b2 */ /* 0x0000220008000100 */
[----:B------:R0:W0:Y:S01]  /*0280*/  SYNCS.EXCH.64 URZ, [UR8+0x30], UR6 ;  /* 0x00003006083f75b2 */ /* 0x0000220008000100 */
[----:B------:R0:W0:Y:S01]  /*0290*/  SYNCS.EXCH.64 URZ, [UR8+0x18], UR4 ;  /* 0x00001804083f75b2 */ /* 0x0000220008000100 */
[----:B------:R0:W0:Y:S01]  /*02a0*/  SYNCS.EXCH.64 URZ, [UR8+0x38], UR6 ;  /* 0x00003806083f75b2 */ /* 0x0000220008000100 */
[----:B------:R-:W-:Y:S01]  /*02b0*/  NOP ;  /* 0x0000000000007918 */ /* 0x000fe20000000000 */
.L_x_2:
[----:B------:R-:W-:Y:S01]  /*02c0*/  SHF.R.S32.HI R7, RZ, 0x1f, R18 ;  /* 0x0000001fff077819 */ /* 0x000fe20000011412 */
[----:B------:R-:W5:Y:S01]  /*02d0*/  SHFL.IDX PT, R0, R0, RZ, 0x1f ;  /* 0x00001fff00007589 */ /* 0x000f6200000e0000 */
[----:B0-----:R-:W0:Y:S01]  /*02e0*/  S2UR UR8, SR_CTAID.X ;  /* 0x00000000000879c3 */ /* 0x001e220000002500 */
[----:B------:R-:W-:Y:S02]  /*02f0*/  ELECT P0, URZ, PT ;  /* 0x00000000003f782f */ /* 0x000fe40003800000 */
[----:B------:R-:W-:Y:S01]  /*0300*/  LEA.HI R7, R7, R18, RZ, 0x7 ;  /* 0x0000001207077211 */ /* 0x000fe200078f38ff */
[----:B------:R-:W1:Y:S01]  /*0310*/  S2R R4, SR_CTAID.Y ;  /* 0x0000000000047919 */ /* 0x000e620000002600 */
[----:B------:R-:W-:Y:S01]  /*0320*/  ULDC UR4, c[0x0][0x154] ;  /* 0x0000550000047ab9 */ /* 0x000fe20000000800 */
[----:B------:R-:W-:Y:S01]  /*0330*/  NOP ;  /* 0x0000000000007918 */ /* 0x000fe20000000000 */
[----:B------:R-:W-:Y:S01]  /*0340*/  LOP3.LUT R7, R7, 0xffffff80, RZ, 0xc0, !PT ;  /* 0xffffff8007077812 */ /* 0x000fe200078ec0ff */
[----:B------:R-:W-:Y:S01]  /*0350*/  NOP ;  /* 0x0000000000007918 */ /* 0x000fe20000000000 */
[----:B------:R-:W2:Y:S03]  /*0360*/  LDC R12, c[0x0][0x140] ;  /* 0x00005000ff0c7b82 */ /* 0x000ea60000000800 */
[----:B------:R-:W-:-:S05]  /*0370*/  IMAD.IADD R7, R18, 0x1, -R7 ;  /* 0x0000000112077824 */ /* 0x000fca00078e0a07 */
[----:B------:R-:W-:Y:S02]  /*0380*/  SHF.R.S32.HI R6, RZ, 0x1f, R7 ;  /* 0x0000001fff067819 */ /* 0x000fe40000011407 */
[----:B------:R-:W-:Y:S02]  /*0390*/  LOP3.LUT P2, RZ, R7, 0x7, RZ, 0xc0, !PT ;  /* 0x0000000707ff7812 */ /* 0x000fe4000784c0ff */
[----:B------:R-:W-:Y:S02]  /*03a0*/  LEA.HI R6, R6, R7, RZ, 0x3 ;  /* 0x0000000706067211 */ /* 0x000fe400078f18ff */
[----:B-----5:R-:W-:Y:S02]  /*03b0*/  ISETP.NE.OR P0, PT, R0, RZ, !P0 ;  /* 0x000000ff0000720c */ /* 0x020fe40004705670 */
[--C-:B------:R-:W-:Y:S02]  /*03c0*/  SHF.R.S32.HI R0, RZ, 0x3, R6.reuse ;  /* 0x00000003ff007819 */ /* 0x100fe40000011406 */
[----:B------:R-:W-:-:S02]  /*03d0*/  SHF.R.S32.HI R9, RZ, 0x1f, R6 ;  /* 0x0000001fff097819 */ /* 0x000fc40000011406 */
[----:B------:R-:W-:Y:S02]  /*03e0*/  SHF.R.S32.HI R6, RZ, 0x1f, R3 ;  /* 0x0000001fff067819 */ /* 0x000fe40000011403 */
[----:B------:R-:W-:Y:S02]  /*03f0*/  LEA.HI R9, R9, R0, RZ, 0x2 ;  /* 0x0000000009097211 */ /* 0x000fe400078f10ff */
[----:B------:R-:W-:Y:S02]  /*0400*/  LEA.HI R6, R6, R3, RZ, 0x2 ;  /* 0x0000000306067211 */ /* 0x000fe400078f10ff */
[----:B-1----:R-:W-:Y:S01]  /*0410*/  I2FP.F32.U32 R8, R4 ;  /* 0x0000000400087245 */ /* 0x002fe20000201000 */
[----:B------:R-:W-:Y:S01]  /*0420*/  VOTEU.ALL UP0, P0 ;  /* 0x00000000003f7886 */ /* 0x000fe20000000000 */
[----:B------:R-:W-:Y:S01]  /*0430*/  LOP3.LUT R6, R6, 0x3ffffffc, RZ, 0xc0, !PT ;  /* 0x3ffffffc06067812 */ /* 0x000fe200078ec0ff */
[----:B------:R-:W-:Y:S01]  /*0440*/  VOTEU.ALL UP1, P0 ;  /* 0x00000000003f7886 */ /* 0x000fe20000020000 */
[----:B------:R-:W-:Y:S01]  /*0450*/  LOP3.LUT R9, R9, 0xfffffffc, RZ, 0xc0, !PT ;  /* 0xfffffffc09097812 */ /* 0x000fe200078ec0ff */
[----:B------:R-:W-:Y:S01]  /*0460*/  FMUL R10, R8, UR4 ;  /* 0x00000004080a7c20 */ /* 0x000fe20008400000 */
[----:B------:R-:W1:Y:S01]  /*0470*/  @!UP0 S2UR UR7, SR_CgaCtaId ;  /* 0x00000000000789c3 */ /* 0x000e620000008800 */
[----:B------:R-:W-:Y:S01]  /*0480*/  IMAD.IADD R11, R3, 0x1, -R6 ;  /* 0x00000001030b7824 */ /* 0x000fe200078e0a06 */
[----:B0-----:R-:W-:Y:S01]  /*0490*/  I2FP.F32.U32 R6, UR8 ;  /* 0x0000000800067c45 */ /* 0x001fe20008201000 */
[----:B------:R-:W-:Y:S01]  /*04a0*/  IMAD.IADD R0, R0, 0x1, -R9 ;  /* 0x0000000100007824 */ /* 0x000fe200078e0a09 */
[----:B------:R-:W-:Y:S01]  /*04b0*/  ULDC UR4, c[0x0][0x150] ;  /* 0x0000540000047ab9 */ /* 0x000fe20000000800 */
[----:B------:R-:W0:Y:S01]  /*04c0*/  F2I.U32.TRUNC.NTZ R10, R10 ;  /* 0x0000000a000a7305 */ /* 0x000e22000020f000 */
[----:B------:R-:W-:Y:S01]  /*04d0*/  SHF.R.S32.HI R3, RZ, 0x1f, R2 ;  /* 0x0000001fff037819 */ /* 0x000fe20000011402 */
[----:B------:R-:W-:Y:S01]  /*04e0*/  FMUL R6, R6, UR4 ;  /* 0x0000000406067c20 */ /* 0x000fe20008400000 */
[----:B------:R-:W5:Y:S01]  /*04f0*/  LDC R9, c[0x0][0x148] ;  /* 0x00005200ff097b82 */ /* 0x000f620000000800 */
[----:B------:R-:W-:Y:S01]  /*0500*/  IMAD R11, R11, 0x4, R0 ;  /* 0x000000040b0b7824 */ /* 0x000fe200078e0200 */
[----:B------:R-:W-:Y:S01]  /*0510*/  LEA.HI R3, R3, R2, RZ, 0x2 ;  /* 0x0000000203037211 */ /* 0x000fe200078f10ff */
[----:B------:R-:W-:Y:S01]  /*0520*/  UMOV UR4, 0x20 ;  /* 0x0000002000047882 */ /* 0x000fe20000000000 */
[----:B------:R-:W-:Y:S01]  /*0530*/  @!UP0 UMOV UR6, 0x400 ;  /* 0x0000040000068882 */ /* 0x000fe20000000000 */
[----:B------:R-:W3:Y:S01]  /*0540*/  F2I.U32.TRUNC.NTZ R6, R6 ;  /* 0x0000000600067305 */ /* 0x000ee2000020f000 */
[----:B------:R-:W-:Y:S01]  /*0550*/  LOP3.LUT R3, R3, 0xfffffffc, RZ, 0xc0, !PT ;  /* 0xfffffffc03037812 */ /* 0x000fe200078ec0ff */
[----:B------:R-:W-:Y:S01]  /*0560*/  IMAD.SHL.U32 R22, R11, 0x4, RZ ;  /* 0x000000040b167824 */ /* 0x000fe200078e00ff */
[----:B------:R-:W4:Y:S01]  /*0570*/  LDC R8, c[0x0][0x144] ;  /* 0x00005100ff087b82 */ /* 0x000f220000000800 */
[----:B------:R-:W-:-:S04]  /*0580*/  @!UP0 UIADD3 UR4, -UR4, 0x100000, URZ ;  /* 0x0010000004048890 */ /* 0x000fc8000fffe13f */
[----:B------:R-:W-:Y:S02]  /*0590*/  @!UP0 USHF.L.U32 UR5, UR4, 0xb, URZ ;  /* 0x0000000b04058899 */ /* 0x000fe4000800063f */
[----:B------:R-:W-:Y:S01]  /*05a0*/  @!UP0 USHF.L.U32 UR4, UR4, 0x1, URZ ;  /* 0x0000000104048899 */ /* 0x000fe2000800063f */
[----:B--2---:R-:W-:Y:S01]  /*05b0*/  ISETP.EQ.U32.AND P3, PT, R12, 0x1, PT ;  /* 0x000000010c00780c */ /* 0x004fe20003f62070 */
[----:B------:R-:W-:Y:S01]  /*05c0*/  IMAD.IADD R0, R2, 0x1, -R3 ;  /* 0x0000000102007824 */ /* 0x000fe200078e0a03 */
[----:B------:R-:W-:Y:S01]  /*05d0*/  LOP3.LUT R22, R11, 0xc, R22, 0x78, !PT ;  /* 0x0000000c0b167812 */ /* 0x000fe200078e7816 */
[----:B0-----:R-:W-:Y:S01]  /*05e0*/  IMAD.MOV R14, RZ, RZ, -R10 ;  /* 0x000000ffff0e7224 */ /* 0x001fe200078e0a0a */
[----:B-1----:R-:W-:Y:S02]  /*05f0*/  @!UP0 ULEA UR6, UR7, UR6, 0x18 ;  /* 0x0000000607068291 */ /* 0x002fe4000f8ec03f */
[----:B------:R-:W-:Y:S01]  /*0600*/  ISETP.NE.AND P1, PT, R0, 0x3, PT ;  /* 0x000000030000780c */ /* 0x000fe20003f25270 */
[----:B------:R-:W-:Y:S01]  /*0610*/  VOTEU.ALL UP0, P0 ;  /* 0x00000000003f7886 */ /* 0x000fe20000000000 */
[----:B------:R-:W-:Y:S01]  /*0620*/  ISETP.LT.U32.AND P0, PT, R22, 0x2, !P2 ;  /* 0x000000021600780c */ /* 0x000fe20005701070 */
[----:B---3--:R-:W-:Y:S01]  /*0630*/  IMAD.MOV R3, RZ, RZ, -R6 ;  /* 0x000000ffff037224 */ /* 0x008fe200078e0a06 */
[----:B------:R-:W-:-:S02]  /*0640*/  ISETP.EQ.OR P1, PT, R0, RZ, !P1 ;  /* 0x000000ff0000720c */ /* 0x000fc40004f22670 */
[----:B------:R-:W-:Y:S01]  /*0650*/  ISETP.NE.AND P2, PT, R5, RZ, PT ;  /* 0x000000ff0500720c */ /* 0x000fe20003f45270 */
[----:B-----5:R-:W-:Y:S01]  /*0660*/  IMAD R7, R9, R14, R4 ;  /* 0x0000000e09077224 */ /* 0x020fe200078e0204 */
[----:B------:R-:W-:Y:S01]  /*0670*/  ISETP.EQ.AND P1, PT, R5, RZ, P1 ;  /* 0x000000ff0500720c */ /* 0x000fe20000f22270 */
[----:B------:R-:W0:Y:S02]  /*0680*/  FENCE.VIEW.ASYNC.S ;  /* 0x00000000000073c6 */ /* 0x000e240000000000 */
[----:B0-----:R0:W1:Y:S01]  /*0690*/  @!UP0 SYNCS.EXCH.64 URZ, [UR6+0x50], UR4 ;  /* 0x00005004063f85b2 */ /* 0x0010620008000100 */
[----:B------:R-:W-:Y:S02]  /*06a0*/  ISETP.NE.AND P4, PT, R7, R22, PT ;  /* 0x000000160700720c */ /* 0x000fe40003f85270 */
[----:B------:R-:W-:Y:S01]  /*06b0*/  SEL R19, RZ, 0x1, !P1 ;  /* 0x00000001ff137807 */ /* 0x000fe20004800000 */
[----:B----4-:R-:W-:Y:S02]  /*06c0*/  IMAD R3, R8, R3, UR8 ;  /* 0x0000000808037e24 */ /* 0x010fe4000f8e0203 */
[----:B------:R-:W-:-:S03]  /*06d0*/  VIADD R8, R5, 0xffffffff ;  /* 0xffffffff05087836 */ /* 0x000fc60000000000 */
[----:B------:R-:W-:Y:S02]  /*06e0*/  ISETP.EQ.OR P4, PT, R3, RZ, !P4 ;  /* 0x000000ff0300720c */ /* 0x000fe40006782670 */
[----:B------:R-:W-:Y:S02]  /*06f0*/  ISETP.GE.U32.AND P5, PT, R8, 0x2, PT ;  /* 0x000000020800780c */ /* 0x000fe40003fa6070 */
[----:B------:R-:W-:Y:S02]  /*0700*/  PLOP3.LUT P0, PT, P0, P4, PT, 0x80, 0x0 ;  /* 0x000000000000781c */ /* 0x000fe40000709070 */
[----:B------:R-:W-:Y:S01]  /*0710*/  SEL R19, R19, 0x2, P5 ;  /* 0x0000000213137807 */ /* 0x000fe20002800000 */
[----:B------:R0:W2:Y:S01]  /*0720*/  @!UP1 SYNCS.EXCH.64 URZ, [UR6+0x58], UR4 ;  /* 0x00005804063f95b2 */ /* 0x0000a20008000100 */
[----:B------:R-:W-:Y:S01]  /*0730*/  P2R R102, PR, RZ, 0x1 ;  /* 0x00000001ff667803 */ /* 0x000fe20000000000 */
[----:B------:R-:W-:Y:S01]  /*0740*/  NOP ;  /* 0x0000000000007918 */ /* 0x000fe20000000000 */
[----:B------:R-:W-:Y:S07]  /*0750*/  @!P3 BRA `(.L_x_3) ;  /* 0x000000000008b947 */ /* 0x000fee0003800000 */
[----:B-12---:R-:W-:Y:S01]  /*0760*/  UCGABAR_ARV ;  /* 0x00000000000079c7 */ /* 0x006fe20008000000 */
[----:B------:R-:W-:Y:S05]  /*0770*/  BRA `(.L_x_4) ;  /* 0x0000000000047947 */ /* 0x000fea0003800000 */
.L_x_3:
[----:B-12---:R-:W-:Y:S01]  /*0780*/  NOP ;  /* 0x0000000000007918 */ /* 0x006fe20000000000 */
.L_x_4:
[----:B------:R-:W1:Y:S01]  /*0790*/  LDC R2, c[0x0][0x65c] ;  /* 0x00019700ff027b82 */ /* 0x000e620000000800 */
[----:B------:R-:W-:Y:S01]  /*07a0*/  LOP3.LUT R5, R5, 0xffffefff, RZ, 0xc0, !PT ;  /* 0xffffefff05057812 */ /* 0x000fe200078ec0ff */
[----:B------:R-:W-:Y:S02]  /*07b0*/  IMAD.U32 R6, RZ, RZ, UR8 ;  /* 0x00000008ff067e24 */ /* 0x000fe4000f8e00ff */
[----:B------:R-:W-:Y:S01]  /*07c0*/  IMAD.MOV.U32 R7, RZ, RZ, RZ ;  /* 0x000000ffff077224 */ /* 0x000fe200078e00ff */
[----:B-1----:R-:W-:-:S13]  /*07d0*/  ISETP.NE.AND P1, PT, R2, 0x1, PT ;  /* 0x000000010200780c */ /* 0x002fda0003f25270 */
[----:B------:R-:W1:Y:S01]  /*07e0*/  @P1 LDC R17, c[0x0][0x10] ;  /* 0x00000400ff111b82 */ /* 0x000e620000000800 */
[----:B------:R-:W-:Y:S01]  /*07f0*/  @P1 LOP3.LUT R5, R5, 0x1000, RZ, 0xfc, !PT ;  /* 0x0000100005051812 */ /* 0x000fe200078efcff */
[----:B------:R-:W-:Y:S02]  /*0800*/  @P1 IMAD.MOV.U32 R5, RZ, RZ, RZ ;  /* 0x000000ffff051224 */ /* 0x000fe400078e00ff */
[----:B------:R-:W-:-:S04]  /*0810*/  @P1 IMAD.MOV.U32 R13, RZ, RZ, RZ ;  /* 0x000000ffff0d1224 */ /* 0x000fc800078e00ff */
[----:B------:R-:W2:Y:S01]  /*0820*/  @!P1 LDC R11, c[0x0][0xc] ;  /* 0x00000300ff0b9b82 */ /* 0x000ea20000000800 */
[----:B-1----:R-:W-:-:S04]  /*0830*/  @P1 IMAD.WIDE.U32 R16, R17, UR8, R4 ;  /* 0x0000000811101c25 */ /* 0x002fc8000f8e0004 */
[----:B------:R-:W-:Y:S02]  /*0840*/  @P1 IMAD.IADD R17, R17, 0x1, R13 ;  /* 0x0000000111111824 */ /* 0x000fe400078e020d */
[----:B--2---:R-:W-:-:S04]  /*0850*/  @!P1 IMAD.WIDE.U32 R6, R4, R11, R6 ;  /* 0x0000000b04069225 */ /* 0x004fc800078e0006 */
[----:B------:R-:W-:Y:S02]  /*0860*/  @!P1 IMAD.MOV.U32 R16, RZ, RZ, R6 ;  /* 0x000000ffff109224 */ /* 0x000fe400078e0006 */
[----:B------:R-:W-:Y:S01]  /*0870*/  @!P1 IMAD.MOV.U32 R17, RZ, RZ, R7 ;  /* 0x000000ffff119224 */ /* 0x000fe200078e0007 */
[----:B------:R-:W-:Y:S06]  /*0880*/  @!P3 BRA `(.L_x_5) ;  /* 0x00000000000cb947 */ /* 0x000fec0003800000 */
[----:B------:R-:W-:Y:S01]  /*0890*/  UCGABAR_WAIT ;  /* 0x0000000000007dc7 */ /* 0x000fe20008000000 */
[----:B------:R-:W-:Y:S01]  /*08a0*/  CCTL.IVALL ;  /* 0x00000000ff00798f */ /* 0x000fe20002000000 */
[----:B------:R-:W-:Y:S05]  /*08b0*/  BRA `(.L_x_6) ;  /* 0x0000000000047947 */ /* 0x000fea0003800000 */
.L_x_5:
[----:B------:R-:W-:Y:S06]  /*08c0*/  BAR.SYNC.DEFER_BLOCKING 0x0 ;  /* 0x0000000000007b1d */ /* 0x000fec0000010000 */
.L_x_6:
[----:B------:R-:W-:Y:S05]  /*08d0*/  @!P2 BRA `(.L_x_7) ;  /* 0x0000006c0024a947 */ /* 0x000fea0003800000 */
[----:B------:R-:W-:-:S13]  /*08e0*/  ISETP.GT.U32.AND P0, PT, R8, 0x1, PT ;  /* 0x000000010800780c */ /* 0x000fda0003f04070 */
[----:B0-----:R-:W-:Y:S05]  /*08f0*/  @P0 EXIT ;  /* 0x000000000000094d */ /* 0x001fea0003800000 */
[----:B------:R-:W-:Y:S01]  /*0900*/  ULDC.64 UR4, c[0x0][0x650] ;  /* 0x0001940000047ab9 */ /* 0x000fe20000000a00 */
[----:B------:R-:W-:Y:S01]  /*0910*/  PRMT R0, RZ, 0x7610, R0 ;  /* 0x00007610ff007816 */ /* 0x000fe20000000000 */
[----:B------:R-:W-:Y:S01]  /*0920*/  IMAD.MOV.U32 R98, RZ, RZ, -0x1 ;  /* 0xffffffffff627424 */ /* 0x000fe200078e00ff */
[----:B------:R-:W-:Y:S01]  /*0930*/  ISETP.GE.U32.AND P0, PT, R16, UR4, PT ;  /* 0x0000000410007c0c */ /* 0x000fe2000bf06070 */
[----:B------:R-:W-:Y:S02]  /*0940*/  IMAD.MOV.U32 R90, RZ, RZ, -0x1 ;  /* 0xffffffffff5a7424 */ /* 0x000fe400078e00ff */
[----:B------:R-:W-:Y:S01]  /*0950*/  IMAD.MOV.U32 R23, RZ, RZ, -0x1 ;  /* 0xffffffffff177424 */ /* 0x000fe200078e00ff */
[----:B------:R-:W-:-:S13]  /*0960*/  ISETP.GE.U32.AND.EX P0, PT, R17, UR5, PT, P0 ;  /* 0x0000000511007c0c */ /* 0x000fda000bf06100 */
[----:B------:R-:W-:Y:S05]  /*0970*/  @P0 BRA `(.L_x_8) ;  /* 0x00000004002c0947 */ /* 0x000fea0003800000 */
[----:B------:R-:W0:Y:S01]  /*0980*/  LDC.64 R20, c[0x0][0x628] ;  /* 0x00018a00ff147b82 */ /* 0x000e220000000a00 */
[----:B------:R-:W-:Y:S02]  /*0990*/  IMAD.MOV.U32 R6, RZ, RZ, R16 ;  /* 0x000000ffff067224 */ /* 0x000fe400078e0010 */
[----:B------:R-:W-:-:S05]  /*09a0*/  IMAD.MOV.U32 R7, RZ, RZ, R17 ;  /* 0x000000ffff077224 */ /* 0x000fca00078e0011 */
[----:B------:R-:W1:Y:S08]  /*09b0*/  LDC R0, c[0x0][0x630] ;  /* 0x00018c00ff007b82 */ /* 0x000e700000000800 */
[----:B------:R-:W2:Y:S01]  /*09c0*/  LDC.64 R24, c[0x0][0x620] ;  /* 0x00018800ff187b82 */ /* 0x000ea20000000a00 */
[----:B0-----:R-:W-:-:S04]  /*09d0*/  ISETP.NE.U32.AND P0, PT, R20, RZ, PT ;  /* 0x000000ff1400720c */ /* 0x001fc80003f05070 */
[----:B------:R-:W-:-:S13]  /*09e0*/  ISETP.NE.AND.EX P0, PT, R21, RZ, PT, P0 ;  /* 0x000000ff1500720c */ /* 0x000fda0003f05300 */
[----:B-12---:R-:W-:Y:S05]  /*09f0*/  @!P0 BRA `(.L_x_9) ;  /* 0x0000000000288947 */ /* 0x006fea0003800000 */
[----:B------:R-:W0:Y:S02]  /*0a00*/  LDC R13, c[0x0][0x634] ;  /* 0x00018d00ff0d7b82 */ /* 0x000e240000000800 */
[----:B0-----:R-:W-:-:S05]  /*0a10*/  IADD3 R13, P0, R16, R13, RZ ;  /* 0x0000000d100d7210 */ /* 0x001fca0007f1e0ff */
[----:B------:R-:W-:-:S04]  /*0a20*/  IMAD.X R15, RZ, RZ, R17, P0 ;  /* 0x000000ffff0f7224 */ /* 0x000fc800000e0611 */
[----:B------:R-:W-:-:S04]  /*0a30*/  IMAD.WIDE.U32 R6, R15, R20, RZ ;  /* 0x000000140f067225 */ /* 0x000fc800078e00ff */
[----:B------:R-:W-:-:S04]  /*0a40*/  IMAD.WIDE.U32 R10, P0, R13, R21, R6 ;  /* 0x000000150d0a7225 */ /* 0x000fc80007800006 */
[----:B------:R-:W-:-:S04]  /*0a50*/  IMAD.WIDE.U32 R6, R13, R20, RZ ;  /* 0x000000140d067225 */ /* 0x000fc800078e00ff */
[----:B------:R-:W-:Y:S01]  /*0a60*/  IMAD.X R13, RZ, RZ, RZ, P0 ;  /* 0x000000ffff0d7224 */ /* 0x000fe200000e06ff */
[----:B------:R-:W-:Y:S01]  /*0a70*/  IADD3 RZ, P0, R7, R10, RZ ;  /* 0x0000000a07ff7210 */ /* 0x000fe20007f1e0ff */
[----:B------:R-:W-:-:S04]  /*0a80*/  IMAD.MOV.U32 R12, RZ, RZ, R11 ;  /* 0x000000ffff0c7224 */ /* 0x000fc800078e000b */
[----:B------:R-:W-:-:S08]  /*0a90*/  IMAD.WIDE.U32.X R6, R15, R21, R12, P0 ;  /* 0x000000150f067225 */ /* 0x000fd000000e040c */
.L_x_9:
[----:B------:R-:W0:Y:S01]  /*0aa0*/  LDC.64 R20, c[0x0][0x640] ;  /* 0x00019000ff147b82 */ /* 0x000e220000000a00 */
[--C-:B------:R-:W-:Y:S01]  /*0ab0*/  SHF.R.U64 R27, R6, R0, R7.reuse ;  /* 0x00000000061b7219 */ /* 0x100fe20000001207 */
[----:B------:R-:W-:Y:S01]  /*0ac0*/  IMAD R28, R9, R14, R4 ;  /* 0x0000000e091c7224 */ /* 0x000fe200078e0204 */
[----:B------:R-:W-:Y:S02]  /*0ad0*/  SHF.R.U32.HI R0, RZ, R0, R7 ;  /* 0x00000000ff007219 */ /* 0x000fe40000011607 */
[----:B------:R-:W-:-:S03]  /*0ae0*/  IADD3 R5, P0, RZ, -R27, RZ ;  /* 0x8000001bff057210 */ /* 0x000fc60007f1e0ff */
[----:B------:R-:W1:Y:S02]  /*0af0*/  LDC R8, c[0x0][0x618] ;  /* 0x00018600ff087b82 */ /* 0x000e640000000800 */
[----:B------:R-:W-:-:S04]  /*0b00*/  IMAD.X R7, RZ, RZ, ~R0, P0 ;  /* 0x000000ffff077224 */ /* 0x000fc800000e0e00 */
[-C--:B------:R-:W-:Y:S02]  /*0b10*/  IMAD R0, R7, R24.reuse, RZ ;  /* 0x0000001807007224 */ /* 0x080fe400078e02ff */
[----:B------:R-:W2:Y:S01]  /*0b20*/  LDC R11, c[0x0][0x608] ;  /* 0x00018200ff0b7b82 */ /* 0x000ea20000000800 */
[----:B------:R-:W-:-:S04]  /*0b30*/  IMAD.WIDE.U32 R6, R5, R24, R16 ;  /* 0x0000001805067225 */ /* 0x000fc800078e0010 */
[----:B------:R-:W-:Y:S02]  /*0b40*/  IMAD R5, R5, R25, R0 ;  /* 0x0000001905057224 */ /* 0x000fe400078e0200 */
[----:B------:R-:W-:Y:S01]  /*0b50*/  IMAD.MOV.U32 R25, RZ, RZ, 0x1 ;  /* 0x00000001ff197424 */ /* 0x000fe200078e00ff */
[----:B------:R-:W3:Y:S01]  /*0b60*/  LDC R12, c[0x0][0x658] ;  /* 0x00019600ff0c7b82 */ /* 0x000ee20000000800 */
[----:B0-----:R-:W-:Y:S01]  /*0b70*/  ISETP.NE.U32.AND P0, PT, R20, RZ, PT ;  /* 0x000000ff1400720c */ /* 0x001fe20003f05070 */
[----:B------:R-:W-:Y:S02]  /*0b80*/  IMAD.IADD R5, R7, 0x1, R5 ;  /* 0x0000000107057824 */ /* 0x000fe400078e0205 */
[----:B------:R-:W-:Y:S01]  /*0b90*/  IMAD.MOV.U32 R7, RZ, RZ, -0x1 ;  /* 0xffffffffff077424 */ /* 0x000fe200078e00ff */
[----:B------:R-:W-:-:S03]  /*0ba0*/  ISETP.NE.AND.EX P0, PT, R21, RZ, PT, P0 ;  /* 0x000000ff1500720c */ /* 0x000fc60003f05300 */
[----:B------:R-:W0:Y:S01]  /*0bb0*/  LDC R15, c[0x0][0x600] ;  /* 0x00018000ff0f7b82 */ /* 0x000e220000000800 */
[-CC-:B-1----:R-:W-:Y:S02]  /*0bc0*/  SHF.R.U64 R13, R6, R8.reuse, R5.reuse ;  /* 0x00000008060d7219 */ /* 0x182fe40000001205 */
[----:B------:R-:W-:-:S05]  /*0bd0*/  SHF.R.U32.HI R0, RZ, R8, R5 ;  /* 0x00000008ff007219 */ /* 0x000fca0000011605 */
[----:B------:R-:W1:Y:S01]  /*0be0*/  LDC R23, c[0x0][0x648] ;  /* 0x00019200ff177b82 */ /* 0x000e620000000800 */
[-CC-:B--2---:R-:W-:Y:S02]  /*0bf0*/  SHF.R.U64 R29, R13, R11.reuse, R0.reuse ;  /* 0x0000000b0d1d7219 */ /* 0x184fe40000001200 */
[----:B------:R-:W-:-:S05]  /*0c00*/  SHF.R.U32.HI R5, RZ, R11, R0 ;  /* 0x0000000bff057219 */ /* 0x000fca0000011600 */
[----:B------:R-:W2:Y:S01]  /*0c10*/  LDC R24, c[0x0][0x638] ;  /* 0x00018e00ff187b82 */ /* 0x000ea20000000800 */
[-CC-:B---3--:R-:W-:Y:S02]  /*0c20*/  SHF.R.U64 R14, R29, R12.reuse, R5.reuse ;  /* 0x0000000c1d0e7219 */ /* 0x188fe40000001205 */
[-C--:B------:R-:W-:Y:S02]  /*0c30*/  SHF.L.U32 R0, R7, R12.reuse, RZ ;  /* 0x0000000c07007219 */ /* 0x080fe400000006ff */
[----:B------:R-:W-:Y:S01]  /*0c40*/  SHF.R.U32.HI R5, RZ, R12, R5 ;  /* 0x0000000cff057219 */ /* 0x000fe20000011605 */
[----:B------:R-:W-:Y:S01]  /*0c50*/  IMAD.MOV.U32 R4, RZ, RZ, R14 ;  /* 0x000000ffff047224 */ /* 0x000fe200078e000e */
[----:B------:R-:W-:Y:S01]  /*0c60*/  LOP3.LUT R10, RZ, R0, RZ, 0x33, !PT ;  /* 0x00000000ff0a7212 */ /* 0x000fe200078e33ff */
[----:B------:R-:W3:Y:S01]  /*0c70*/  LDC R26, c[0x0][0x610] ;  /* 0x00018400ff1a7b82 */ /* 0x000ee20000000800 */
[----:B------:R-:W-:Y:S05]  /*0c80*/  @!P0 BRA `(.L_x_10) ;  /* 0x0000000000288947 */ /* 0x000fea0003800000 */
[----:B------:R-:W4:Y:S02]  /*0c90*/  LDC R9, c[0x0][0x64c] ;  /* 0x00019300ff097b82 */ /* 0x000f240000000800 */
[----:B----4-:R-:W-:-:S05]  /*0ca0*/  IADD3 R9, P0, R14, R9, RZ ;  /* 0x000000090e097210 */ /* 0x010fca0007f1e0ff */
        /* <DEDUP_REMOVED lines=8> */
.L_x_10:
[----:B-1----:R-:W-:Y:S01]  /*0d30*/  SHF.R.U64 R4, R4, R23, R5 ;  /* 0x0000001704047219 */ /* 0x002fe20000001205 */
[----:B0-----:R-:W-:Y:S01]  /*0d40*/  VIADD R6, R15, 0xffffffff ;  /* 0xffffffff0f067836 */ /* 0x001fe20000000000 */
[----:B------:R-:W-:Y:S01]  /*0d50*/  SHF.L.U32 R0, R25, R12, RZ ;  /* 0x0000000c19007219 */ /* 0x000fe200000006ff */
[----:B------:R-:W-:Y:S01]  /*0d60*/  IMAD.MOV.U32 R23, RZ, RZ, R27 ;  /* 0x000000ffff177224 */ /* 0x000fe200078e001b */
[----:B------:R-:W-:Y:S01]  /*0d70*/  LOP3.LUT R5, R29, R10, RZ, 0xc0, !PT ;  /* 0x0000000a1d057212 */ /* 0x000fe200078ec0ff */
[----:B------:R-:W-:Y:S01]  /*0d80*/  IMAD.MOV R7, RZ, RZ, -R4 ;  /* 0x000000ffff077224 */ /* 0x000fe200078e0a04 */
[----:B------:R-:W-:Y:S02]  /*0d90*/  SEL R3, R3, R28, !P1 ;  /* 0x0000001c03037207 */ /* 0x000fe40004800000 */
[----:B------:R-:W-:Y:S01]  /*0da0*/  LOP3.LUT R6, R13, R6, RZ, 0xc0, !PT ;  /* 0x000000060d067212 */ /* 0x000fe200078ec0ff */
[----:B------:R-:W-:Y:S02]  /*0db0*/  IMAD R4, R0, R4, R5 ;  /* 0x0000000400047224 */ /* 0x000fe400078e0205 */
[----:B--2---:R-:W-:-:S02]  /*0dc0*/  IMAD R0, R7, R24, R14 ;  /* 0x0000001807007224 */ /* 0x004fc400078e020e */
[----:B---3--:R-:W-:Y:S02]  /*0dd0*/  IMAD R3, R4, R26, R3 ;  /* 0x0000001a04037224 */ /* 0x008fe400078e0203 */
[----:B------:R-:W-:Y:S02]  /*0de0*/  IMAD R98, R0, R15, R6 ;  /* 0x0000000f00627224 */ /* 0x000fe400078e0206 */
[----:B------:R-:W-:-:S03]  /*0df0*/  IMAD.MOV.U32 R4, RZ, RZ, 0x1 ;  /* 0x00000001ff047424 */ /* 0x000fc600078e00ff */
[----:B------:R-:W-:Y:S02]  /*0e00*/  SEL R90, R98, R3, !P1 ;  /* 0x00000003625a7207 */ /* 0x000fe40004800000 */
[----:B------:R-:W-:Y:S02]  /*0e10*/  PRMT R0, R4, 0x7610, R0 ;  /* 0x0000761004007816 */ /* 0x000fe40000000000 */
[----:B------:R-:W-:-:S07]  /*0e20*/  SEL R98, R3, R98, !P1 ;  /* 0x0000006203627207 */ /* 0x000fce0004800000 */
.L_x_8:
[----:B------:R-:W-:-:S08]  /*0e30*/  NOP ;  /* 0x0000000000007918 */ /* 0x000fd00000000000 */
[----:B------:R-:W0:Y:S02]  /*0e40*/  USETMAXREG.TRY_ALLOC.CTAPOOL UP0, 0xe8 ;  /* 0x000000e8000079c8 */ /* 0x000e240008000600 */
[----:B0-----:R-:W-:-:S13]  /*0e50*/  PLOP3.LUT P0, PT, PT, PT, UP0, 0x80, 0x0 ;  /* 0x000000000000781c */ /* 0x001fda0003f0f008 */
[----:B------:R-:W-:Y:S05]  /*0e60*/  @!P0 BRA `(.L_x_8) ;  /* 0xfffffffc00f08947 */ /* 0x000fea000383ffff */
[----:B------:R-:W-:Y:S01]  /*0e70*/  ULDC.64 UR4, c[0x0][0x598] ;  /* 0x0001660000047ab9 */ /* 0x000fe20000000a00 */
[----:B------:R-:W-:Y:S01]  /*0e80*/  ULDC.64 UR36, c[0x0][0x208] ;  /* 0x0000820000247ab9 */ /* 0x000fe20000000a00 */
[----:B------:R-:W-:-:S04]  /*0e90*/  ISETP.NE.U32.AND P0, PT, RZ, UR4, PT ;  /* 0x00000004ff007c0c */ /* 0x000fc8000bf05070 */
[----:B------:R-:W-:-:S13]  /*0ea0*/  ISETP.NE.AND.EX P0, PT, RZ, UR5, PT, P0 ;  /* 0x00000005ff007c0c */ /* 0x000fda000bf05300 */
[----:B------:R-:W-:Y:S05]  /*0eb0*/  @!P0 BRA `(.L_x_11) ;  /* 0x00000000001c8947 */ /* 0x000fea0003800000 */
[----:B------:R-:W0:Y:S02]  /*0ec0*/  LDC.64 R4, c[0x0][0x598] ;  /* 0x00016600ff047b82 */ /* 0x000e240000000a00 */
[----:B0-----:R-:W2:Y:S02]  /*0ed0*/  LDG.E.64 R4, desc[UR36][R4.64] ;  /* 0x0000002404047981 */ /* 0x001ea4000c1e1b00 */
[----:B--2---:R-:W-:-:S04]  /*0ee0*/  ISETP.NE.U32.AND P0, PT, R4, RZ, PT ;  /* 0x000000ff0400720c */ /* 0x004fc80003f05070 */
[----:B------:R-:W-:-:S13]  /*0ef0*/  ISETP.NE.AND.EX P0, PT, R5, RZ, PT, P0 ;  /* 0x000000ff0500720c */ /* 0x000fda0003f05300 */
[----:B------:R-:W-:Y:S05]  /*0f00*/  @!P0 BRA `(.L_x_11) ;  /* 0x0000000000088947 */ /* 0x000fea0003800000 */
[----:B------:R0:W5:Y:S01]  /*0f10*/  LD.E R88, desc[UR36][R4.64] ;  /* 0x0000002404587980 */ /* 0x000162000c101900 */
[----:B------:R-:W-:Y:S05]  /*0f20*/  BRA `(.L_x_12) ;  /* 0x0000000000247947 */ /* 0x000fea0003800000 */
.L_x_11:
[----:B------:R-:W-:Y:S02]  /*0f30*/  ULDC.64 UR4, c[0x0][0x588] ;  /* 0x0001620000047ab9 */ /* 0x000fe40000000a00 */
[----:B------:R-:W-:-:S04]  /*0f40*/  ISETP.NE.U32.AND P0, PT, RZ, UR4, PT ;  /* 0x00000004ff007c0c */ /* 0x000fc8000bf05070 */
[----:B------:R-:W-:-:S13]  /*0f50*/  ISETP.NE.AND.EX P0, PT, RZ, UR5, PT, P0 ;  /* 0x00000005ff007c0c */ /* 0x000fda000bf05300 */
[----:B------:R-:W-:Y:S05]  /*0f60*/  @!P0 BRA `(.L_x_13) ;  /* 0x00000000000c8947 */ /* 0x000fea0003800000 */
[----:B------:R-:W0:Y:S02]  /*0f70*/  LDC.64 R88, c[0x0][0x588] ;  /* 0x00016200ff587b82 */ /* 0x000e240000000a00 */
[----:B0-----:R1:W5:Y:S01]  /*0f80*/  LDG.E R88, desc[UR36][R88.64] ;  /* 0x0000002458587981 */ /* 0x001362000c1e1900 */
[----:B------:R-:W-:Y:S05]  /*0f90*/  BRA `(.L_x_12) ;  /* 0x0000000000087947 */ /* 0x000fea0003800000 */
.L_x_13:
[----:B------:R-:W-:Y:S02]  /*0fa0*/  ULDC UR4, c[0x0][0x580] ;  /* 0x0001600000047ab9 */ /* 0x000fe40000000800 */
[----:B------:R-:W-:-:S07]  /*0fb0*/  IMAD.U32 R88, RZ, RZ, UR4 ;  /* 0x00000004ff587e24 */ /* 0x000fce000f8e00ff */
.L_x_12:
[----:B------:R-:W-:Y:S02]  /*0fc0*/  ULDC.64 UR4, c[0x0][0x5a0] ;  /* 0x0001680000047ab9 */ /* 0x000fe40000000a00 */
[----:B------:R-:W-:-:S04]  /*0fd0*/  ISETP.NE.U32.AND P0, PT, RZ, UR4, PT ;  /* 0x00000004ff007c0c */ /* 0x000fc8000bf05070 */
[----:B------:R-:W-:-:S13]  /*0fe0*/  ISETP.NE.AND.EX P0, PT, RZ, UR5, PT, P0 ;  /* 0x00000005ff007c0c */ /* 0x000fda000bf05300 */
[----:B------:R-:W-:Y:S05]  /*0ff0*/  @!P0 BRA `(.L_x_14) ;  /* 0x00000000001c8947 */ /* 0x000fea0003800000 */
[----:B0-----:R-:W0:Y:S02]  /*1000*/  LDC.64 R4, c[0x0][0x5a0] ;  /* 0x00016800ff047b82 */ /* 0x001e240000000a00 */
[----:B0-----:R-:W2:Y:S02]  /*1010*/  LDG.E.64 R4, desc[UR36][R4.64] ;  /* 0x0000002404047981 */ /* 0x001ea4000c1e1b00 */
[----:B--2---:R-:W-:-:S04]  /*1020*/  ISETP.NE.U32.AND P0, PT, R4, RZ, PT ;  /* 0x000000ff0400720c */ /* 0x004fc80003f05070 */
[----:B------:R-:W-:-:S13]  /*1030*/  ISETP.NE.AND.EX P0, PT, R5, RZ, PT, P0 ;  /* 0x000000ff0500720c */ /* 0x000fda0003f05300 */
[----:B------:R-:W-:Y:S05]  /*1040*/  @!P0 BRA `(.L_x_14) ;  /* 0x0000000000088947 */ /* 0x000fea0003800000 */
[----:B-1----:R0:W5:Y:S01]  /*1050*/  LD.E R89, desc[UR36][R4.64] ;  /* 0x0000002404597980 */ /* 0x002162000c101900 */
[----:B------:R-:W-:Y:S05]  /*1060*/  BRA `(.L_x_15) ;  /* 0x0000000000247947 */ /* 0x000fea0003800000 */
.L_x_14:
[----:B------:R-:W-:Y:S02]  /*1070*/  ULDC.64 UR4, c[0x0][0x590] ;  /* 0x0001640000047ab9 */ /* 0x000fe40000000a00 */
[----:B------:R-:W-:-:S04]  /*1080*/  ISETP.NE.U32.AND P0, PT, RZ, UR4, PT ;  /* 0x00000004ff007c0c */ /* 0x000fc8000bf05070 */
[----:B------:R-:W-:-:S13]  /*1090*/  ISETP.NE.AND.EX P0, PT, RZ, UR5, PT, P0 ;  /* 0x00000005ff007c0c */ /* 0x000fda000bf05300 */
[----:B------:R-:W-:Y:S05]  /*10a0*/  @!P0 BRA `(.L_x_16) ;  /* 0x00000000000c8947 */ /* 0x000fea0003800000 */
[----:B0-----:R-:W1:Y:S02]  /*10b0*/  LDC.64 R4, c[0x0][0x590] ;  /* 0x00016400ff047b82 */ /* 0x001e640000000a00 */
[----:B-1----:R1:W5:Y:S01]  /*10c0*/  LDG.E R89, desc[UR36][R4.64] ;  /* 0x0000002404597981 */ /* 0x002362000c1e1900 */
[----:B------:R-:W-:Y:S05]  /*10d0*/  BRA `(.L_x_15) ;  /* 0x0000000000087947 */ /* 0x000fea0003800000 */
.L_x_16:
[----:B------:R-:W-:Y:S02]  /*10e0*/  ULDC UR4, c[0x0][0x584] ;  /* 0x0001610000047ab9 */ /* 0x000fe40000000800 */
[----:B-1----:R-:W-:-:S07]  /*10f0*/  IMAD.U32 R89, RZ, RZ, UR4 ;  /* 0x00000004ff597e24 */ /* 0x002fce000f8e00ff */
.L_x_15:
[----:B------:R-:W-:-:S13]  /*1100*/  LOP3.LUT P0, RZ, R0, 0xff, RZ, 0xc0, !PT ;  /* 0x000000ff00ff7812 */ /* 0x000fda000780c0ff */
[----:B------:R-:W-:Y:S05]  /*1110*/  @!P0 EXIT ;  /* 0x000000000000894d */ /* 0x000fea0003800000 */
[----:B------:R-:W-:Y:S01]  /*1120*/  ULDC UR4, c[0x0][0x28c] ;  /* 0x0000a30000047ab9 */ /* 0x000fe20000000800 */
[----:B------:R-:W-:Y:S01]  /*1130*/  LOP3.LUT R103, R19, 0x1, RZ, 0xfc, !PT ;  /* 0x0000000113677812 */ /* 0x000fe200078efcff */
[----:B------:R-:W-:Y:S01]  /*1140*/  UIADD3 UR4, UR4, 0x3f, URZ ;  /* 0x0000003f04047890 */ /* 0x000fe2000fffe03f */
[----:B------:R-:W-:Y:S01]  /*1150*/  UMOV UR38, URZ ;  /* 0x0000003f00267c82 */ /* 0x000fe20008000000 */
[----:B------:R-:W-:Y:S02]  /*1160*/  UMOV UR39, URZ ;  /* 0x0000003f00277c82 */ /* 0x000fe40008000000 */
[----:B------:R-:W-:-:S04]  /*1170*/  USHF.R.S32.HI UR5, URZ, 0x1f, UR4 ;  /* 0x0000001f3f057899 */ /* 0x000fc80008011404 */
[----:B------:R-:W-:-:S04]  /*1180*/  ULEA.HI UR5, UR5, UR4, URZ, 0x6 ;  /* 0x0000000405057291 */ /* 0x000fc8000f8f303f */
[----:B------:R-:W-:-:S12]  /*1190*/  USHF.R.S32.HI UR40, URZ, 0x6, UR5 ;  /* 0x000000063f287899 */ /* 0x000fd80008011405 */
.L_x_160:
[----:B------:R-:W-:Y:S01]  /*11a0*/  LOP3.LUT R0, R18, 0x80, RZ, 0xc0, !PT ;  /* 0x0000008012007812 */ /* 0x000fe200078ec0ff */
[----:B------:R-:W2:Y:S01]  /*11b0*/  S2UR UR7, SR_CgaCtaId ;  /* 0x00000000000779c3 */ /* 0x000ea20000008800 */
[----:B------:R-:W-:Y:S02]  /*11c0*/  UMOV UR6, 0x400 ;  /* 0x0000040000067882 */ /* 0x000fe40000000000 */
[----:B------:R-:W-:-:S06]  /*11d0*/  SHF.R.U32.HI R0, RZ, 0x7, R0 ;  /* 0x00000007ff007819 */ /* 0x000fcc0000011600 */
[----:B---3--:R-:W3:Y:S01]  /*11e0*/  SHFL.IDX PT, R0, R0, RZ, 0x1f ;  /* 0x00001fff00007589 */ /* 0x008ee200000e0000 */
[----:B--2---:R-:W-:Y:S01]  /*11f0*/  ULEA UR6, UR7, UR6, 0x18 ;  /* 0x0000000607067291 */ /* 0x004fe2000f8ec03f */
[----:B---3--:R-:W-:-:S13]  /*1200*/  R2UR UR4, R0 ;  /* 0x00000000000472ca */ /* 0x008fda00000e0000 */
[----:B------:R-:W-:-:S04]  /*1210*/  ULEA.HI UR5, UR4, UR4, URZ, 0x1 ;  /* 0x0000000404057291 */ /* 0x000fc8000f8f083f */
[----:B------:R-:W-:-:S04]  /*1220*/  ULOP3.LUT UR5, UR5, 0x7fffe, URZ, 0xc0, !UPT ;  /* 0x0007fffe05057892 */ /* 0x000fc8000f8ec03f */
[----:B------:R-:W-:-:S03]  /*1230*/  UIADD3 UR5, UR4, -UR5, URZ ;  /* 0x8000000504057290 */ /* 0x000fc6000fffe03f */
[----:B------:R-:W-:Y:S01]  /*1240*/  ULDC UR4, c[0x0][0x28c] ;  /* 0x0000a30000047ab9 */ /* 0x000fe20000000800 */
[----:B------:R-:W-:Y:S01]  /*1250*/  ULEA UR5, UR5, UR6, 0xd ;  /* 0x0000000605057291 */ /* 0x000fe2000f8e683f */
[----:B------:R-:W-:-:S03]  /*1260*/  ISETP.LT.AND P0, PT, RZ, UR4, PT ;  /* 0x00000004ff007c0c */ /* 0x000fc6000bf01270 */
[----:B------:R-:W-:-:S04]  /*1270*/  UIADD3 UR5, UR5, 0x100, URZ ;  /* 0x0000010005057890 */ /* 0x000fc8000fffe03f */
[----:B------:R-:W-:-:S04]  /*1280*/  USHF.R.U32.HI UR5, URZ, 0x4, UR5 ;  /* 0x000000043f057899 */ /* 0x000fc80008011605 */
[----:B------:R-:W-:Y:S02]  /*1290*/  ULOP3.LUT UR41, UR5, 0x3fff, URZ, 0xc0, !UPT ;  /* 0x00003fff05297892 */ /* 0x000fe4000f8ec03f */
[----:B01--45:R-:W-:Y:S10]  /*12a0*/  @P0 BRA `(.L_x_17) ;  /* 0x0000000000400947 */ /* 0x033ff40003800000 */
[----:B------:R-:W-:Y:S01]  /*12b0*/  MOV R0, 0x0 ;  /* 0x0000000000007802 */ /* 0x000fe20000000f00 */
[----:B------:R-:W-:Y:S01]  /*12c0*/  ULDC.64 UR4, c[0x4][0x68] ;  /* 0x01001a0000047ab9 */ /* 0x000fe20000000a00 */
[----:B------:R-:W-:Y:S01]  /*12d0*/  ULDC.64 UR6, c[0x4][0x8] ;  /* 0x0100020000067ab9 */ /* 0x000fe20000000a00 */
[----:B01----:R-:W-:Y:S01]  /*12e0*/  IMAD.U32 R4, RZ, RZ, UR4 ;  /* 0x00000004ff047e24 */ /* 0x003fe2000f8e00ff */
[----:B------:R0:W1:Y:S01]  /*12f0*/  LDC.64 R14, c[0x4][R0] ;  /* 0x01000000000e7b82 */ /* 0x0000620000000a00 */
[----:B------:R-:W-:Y:S01]  /*1300*/  IMAD.U32 R5, RZ, RZ, UR5 ;  /* 0x00000005ff057e24 */ /* 0x000fe2000f8e00ff */
[----:B------:R-:W-:Y:S01]  /*1310*/  ULDC.64 UR4, c[0x4][0x70] ;  /* 0x01001c0000047ab9 */ /* 0x000fe20000000a00 */
[----:B------:R-:W-:Y:S02]  /*1320*/  IMAD.U32 R10, RZ, RZ, UR6 ;  /* 0x00000006ff0a7e24 */ /* 0x000fe4000f8e00ff */
[----:B------:R-:W-:Y:S02]  /*1330*/  IMAD.U32 R6, RZ, RZ, UR4 ;  /* 0x00000004ff067e24 */ /* 0x000fe4000f8e00ff */
[----:B------:R-:W-:-:S02]  /*1340*/  IMAD.U32 R7, RZ, RZ, UR5 ;  /* 0x00000005ff077e24 */ /* 0x000fc4000f8e00ff */
[----:B------:R-:W-:Y:S02]  /*1350*/  IMAD.U32 R11, RZ, RZ, UR7 ;  /* 0x00000007ff0b7e24 */ /* 0x000fe4000f8e00ff */
[----:B------:R-:W-:Y:S02]  /*1360*/  IMAD.MOV.U32 R8, RZ, RZ, 0x1e1 ;  /* 0x000001e1ff087424 */ /* 0x000fe400078e00ff */
[----:B------:R-:W-:Y:S02]  /*1370*/  IMAD.MOV.U32 R12, RZ, RZ, 0x1 ;  /* 0x00000001ff0c7424 */ /* 0x000fe400078e00ff */
[----:B0-----:R-:W-:-:S07]  /*1380*/  IMAD.MOV.U32 R13, RZ, RZ, RZ ;  /* 0x000000ffff0d7224 */ /* 0x001fce00078e00ff */
[----:B------:R-:W-:-:S07]  /*1390*/  LEPC R20, `(.L_x_17) ;  /* 0x000000001014794e */ /* 0x000fce0000000000 */
[----:B-1---5:R-:W-:Y:S05]  /*13a0*/  CALL.ABS.NOINC R14 ;  /* 0x000000000e007343 */ /* 0x022fea0003c00000 */
.L_x_17:
[----:B------:R-:W-:-:S13]  /*13b0*/  ISETP.NE.AND P0, PT, R103, 0x3, PT ;  /* 0x000000036700780c */ /* 0x000fda0003f05270 */
[----:B------:R-:W-:Y:S05]  /*13c0*/  @!P0 BRA `(.L_x_18) ;  /* 0x0000000000048947 */ /* 0x000fea0003800000 */
[----:B------:R-:W-:Y:S01]  /*13d0*/  BPT.TRAP 0x1 ;  /* 0x000000040000795c */ /* 0x000fe20000300000 */
.L_x_18:
[----:B------:R-:W2:Y:S01]  /*13e0*/  S2UR UR5, SR_CgaCtaId ;  /* 0x00000000000579c3 */ /* 0x000ea20000008800 */
[----:B------:R-:W-:Y:S01]  /*13f0*/  UMOV UR4, 0x400 ;  /* 0x0000040000047882 */ /* 0x000fe20000000000 */
[----:B------:R-:W-:Y:S02]  /*1400*/  IMAD.U32 R0, RZ, RZ, UR38 ;  /* 0x00000026ff007e24 */ /* 0x000fe4000f8e00ff */
[----:B------:R-:W-:-:S03]  /*1410*/  IMAD.U32 R3, RZ, RZ, UR39 ;  /* 0x00000027ff037e24 */ /* 0x000fc6000f8e00ff */
[----:B------:R-:W-:Y:S01]  /*1420*/  SHF.L.U32 R0, R0, 0x1f, RZ ;  /* 0x0000001f00007819 */ /* 0x000fe200000006ff */
[----:B--2---:R-:W-:-:S06]  /*1430*/  ULEA UR4, UR5, UR4, 0x18 ;  /* 0x0000000405047291 */ /* 0x004fcc000f8ec03f */
[----:B------:R-:W-:-:S04]  /*1440*/  IMAD.U32 R6, RZ, RZ, UR4 ;  /* 0x00000004ff067e24 */ /* 0x000fc8000f8e00ff */
[----:B------:R-:W-:-:S04]  /*1450*/  IMAD R3, R3, 0x8, R6 ;  /* 0x0000000803037824 */ /* 0x000fc800078e0206 */
[----:B------:R2:W3:Y:S01]  /*1460*/  SYNCS.PHASECHK.TRANS64.TRYWAIT P1, [R3+URZ], R0 ;  /* 0x00000000030075a7 */ /* 0x0004e2000802017f */
[----:B------:R-:W-:Y:S05]  /*1470*/  @!P0 BRA `(.L_x_19) ;  /* 0x0000000000048947 */ /* 0x000fea0003800000 */
[----:B------:R-:W-:Y:S01]  /*1480*/  BPT.TRAP 0x1 ;  /* 0x000000040000795c */ /* 0x000fe20000300000 */
.L_x_19:
[----:B---3--:R-:W-:Y:S05]  /*1490*/  @P1 BRA `(.L_x_20) ;  /* 0x0000000000081947 */ /* 0x008fea0003800000 */
[----:B------:R-:W3:Y:S02]  /*14a0*/  SYNCS.PHASECHK.TRANS64.TRYWAIT P1, [R3+URZ], R0 ;  /* 0x00000000030075a7 */ /* 0x000ee4000802017f */
[----:B---3--:R-:W-:Y:S05]  /*14b0*/  @!P1 BRA `(.L_x_21) ;  /* 0x0000007400989947 */ /* 0x008fea0003800000 */
.L_x_20:
[----:B------:R-:W-:-:S04]  /*14c0*/  UISETP.LT.AND UP0, UPT, UR40, 0x1, UPT ;  /* 0x000000012800788c */ /* 0x000fc8000bf01270 */
[----:B------:R-:W-:-:S06]  /*14d0*/  USEL UR4, UR40, 0x1, UP0 ;  /* 0x0000000128047887 */ /* 0x000fcc0008000000 */
[----:B--23--:R-:W-:Y:S01]  /*14e0*/  IMAD.U32 R0, RZ, RZ, UR4 ;  /* 0x00000004ff007e24 */ /* 0x00cfe2000f8e00ff */
[----:B------:R-:W-:Y:S05]  /*14f0*/  WARPSYNC.ALL ;  /* 0x0000000000007948 */ /* 0x000fea0003800000 */
[----:B------:R-:W-:-:S04]  /*1500*/  IADD3 R0, -R0, UR40, RZ ;  /* 0x0000002800007c10 */ /* 0x000fc8000fffe1ff */
[----:B------:R-:W-:Y:S02]  /*1510*/  ISETP.GE.AND P1, PT, R0, 0x1, PT ;  /* 0x000000010000780c */ /* 0x000fe40003f26270 */
[----:B------:R-:W-:Y:S01]  /*1520*/  R2UR UR4, R6 ;  /* 0x00000000060472ca */ /* 0x000fe200000e0000 */
[----:B------:R-:W-:Y:S01]  /*1530*/  WARPGROUP.ARRIVE ;  /* 0x00000000000079c5 */ /* 0x000fe20000000000 */
[----:B------:R-:W-:Y:S01]  /*1540*/  UMOV UR9, 0x40000040 ;  /* 0x4000004000097882 */ /* 0x000fe20000000000 */
[----:B------:R-:W-:-:S10]  /*1550*/  UMOV UR11, 0x40000040 ;  /* 0x40000040000b7882 */ /* 0x000fd40000000000 */
[----:B------:R-:W-:-:S04]  /*1560*/  UIADD3 UR4, UR4, 0x20100, URZ ;  /* 0x0002010004047890 */ /* 0x000fc8000fffe03f */
[----:B------:R-:W-:-:S04]  /*1570*/  USHF.R.U32.HI UR4, URZ, 0x4, UR4 ;  /* 0x000000043f047899 */ /* 0x000fc80008011604 */
[----:B------:R-:W-:Y:S02]  /*1580*/  ULOP3.LUT UR5, UR4, 0x3fff, URZ, 0xc0, !UPT ;  /* 0x00003fff04057892 */ /* 0x000fe4000f8ec03f */
[----:B------:R-:W-:Y:S02]  /*1590*/  ULOP3.LUT UR4, UR41, 0x10000, URZ, 0xfc, !UPT ;  /* 0x0001000029047892 */ /* 0x000fe4000f8efc3f */
[----:B------:R-:W-:Y:S02]  /*15a0*/  ULOP3.LUT UR5, UR5, 0x10000, URZ, 0xfc, !UPT ;  /* 0x0001000005057892 */ /* 0x000fe4000f8efc3f */
[----:B------:R-:W-:Y:S02]  /*15b0*/  ULEA UR7, UR39, UR4, 0xb ;  /* 0x0000000427077291 */ /* 0x000fe4000f8e583f */
[----:B------:R-:W-:Y:S02]  /*15c0*/  ULEA UR6, UR39, UR5, 0x9 ;  /* 0x0000000527067291 */ /* 0x000fe4000f8e483f */
[----:B------:R-:W-:-:S03]  /*15d0*/  UIADD3 UR12, UR7, 0x400, URZ ;  /* 0x00000400070c7890 */ /* 0x000fc6000fffe03f */
[----:B------:R-:W-:Y:S02]  /*15e0*/  UMOV UR8, UR7 ;  /* 0x0000000700087c82 */ /* 0x000fe40008000000 */
[----:B------:R-:W-:Y:S02]  /*15f0*/  UMOV UR10, UR6 ;  /* 0x00000006000a7c82 */ /* 0x000fe40008000000 */
[----:B------:R-:W-:Y:S01]  /*1600*/  HGMMA.64x64x16.F32 R56, gdesc[UR8], RZ, !UPT, gsb0 ;  /* 0x00e00000083879f0 */ /* 0x000fe2000c0008ff */
[----:B------:R-:W-:Y:S01]  /*1610*/  UMOV UR8, UR12 ;  /* 0x0000000c00087c82 */ /* 0x000fe20008000000 */
[----:B------:R-:W-:Y:S01]  /*1620*/  UMOV UR9, 0x40000040 ;  /* 0x4000004000097882 */ /* 0x000fe20000000000 */
[----:B------:R-:W-:Y:S01]  /*1630*/  UIADD3 UR12, UR7, 0x402, URZ ;  /* 0x00000402070c7890 */ /* 0x000fe2000fffe03f */
[----:B------:R-:W-:Y:S02]  /*1640*/  WARPGROUP.DEPBAR.LE gsb0, 0x0 ;  /* 0x00008000000079c5 */ /* 0x000fe40000010000 */
[----:B------:R-:W-:-:S06]  /*1650*/  WARPGROUP.ARRIVE ;  /* 0x00000000000079c5 */ /* 0x000fcc0000000000 */
[----:B------:R-:W-:Y:S01]  /*1660*/  HGMMA.64x64x16.F32 R24, gdesc[UR8], RZ, !UPT, gsb0 ;  /* 0x00e00000081879f0 */ /* 0x000fe2000c0008ff */
[----:B------:R-:W-:Y:S02]  /*1670*/  UIADD3 UR8, UR7, 0x2, URZ ;  /* 0x0000000207087890 */ /* 0x000fe4000fffe03f */
[----:B------:R-:W-:Y:S01]  /*1680*/  UIADD3 UR10, UR6, 0x2, URZ ;  /* 0x00000002060a7890 */ /* 0x000fe2000fffe03f */
[----:B------:R-:W-:Y:S01]  /*1690*/  UMOV UR9, 0x40000040 ;  /* 0x4000004000097882 */ /* 0x000fe20000000000 */
[----:B------:R-:W-:Y:S01]  /*16a0*/  UMOV UR11, 0x40000040 ;  /* 0x40000040000b7882 */ /* 0x000fe20000000000 */
[----:B------:R-:W-:Y:S02]  /*16b0*/  WARPGROUP.DEPBAR.LE gsb0, 0x0 ;  /* 0x00008000000079c5 */ /* 0x000fe40000010000 */
[----:B------:R-:W-:-:S06]  /*16c0*/  WARPGROUP.ARRIVE ;  /* 0x00000000000079c5 */ /* 0x000fcc0000000000 */
[----:B------:R-:W-:Y:S01]  /*16d0*/  HGMMA.64x64x16.F32 R56, gdesc[UR8], R56, gsb0 ;  /* 0x00e00000083879f0 */ /* 0x000fe20008000838 */
[----:B------:R-:W-:Y:S01]  /*16e0*/  UMOV UR8, UR12 ;  /* 0x0000000c00087c82 */ /* 0x000fe20008000000 */
[----:B------:R-:W-:Y:S01]  /*16f0*/  UMOV UR9, 0x40000040 ;  /* 0x4000004000097882 */ /* 0x000fe20000000000 */
[----:B------:R-:W-:Y:S01]  /*1700*/  UIADD3 UR12, UR7, 0x404, URZ ;  /* 0x00000404070c7890 */ /* 0x000fe2000fffe03f */
[----:B------:R-:W-:Y:S02]  /*1710*/  WARPGROUP.DEPBAR.LE gsb0, 0x0 ;  /* 0x00008000000079c5 */ /* 0x000fe40000010000 */
[----:B------:R-:W-:-:S06]  /*1720*/  WARPGROUP.ARRIVE ;  /* 0x00000000000079c5 */ /* 0x000fcc0000000000 */
[----:B------:R-:W-:Y:S01]  /*1730*/  HGMMA.64x64x16.F32 R24, gdesc[UR8], R24, gsb0 ;  /* 0x00e00000081879f0 */ /* 0x000fe20008000818 */
        /* <DEDUP_REMOVED lines=9> */
[----:B------:R-:W-:Y:S02]  /*17d0*/  WARPGROUP.DEPBAR.LE gsb0, 0x0 ;  /* 0x00008000000079c5 */ /* 0x000fe40000010000 */
[----:B------:R-:W-:-:S06]  /*17e0*/  WARPGROUP.ARRIVE ;  /* 0x00000000000079c5 */ /* 0x000fcc0000000000 */
[----:B------:R-:W-:Y:S01]  /*17f0*/  HGMMA.64x64x16.F32 R24, gdesc[UR8], R24, gsb0 ;  /* 0x00e00000081879f0 */ /* 0x000fe20008000818 */
[----:B------:R-:W-:Y:S02]  /*1800*/  UIADD3 UR8, UR7, 0x6, URZ ;  /* 0x0000000607087890 */ /* 0x000fe4000fffe03f */
[----:B------:R-:W-:Y:S01]  /*1810*/  UIADD3 UR10, UR6, 0x6, URZ ;  /* 0x00000006060a7890 */ /* 0x000fe2000fffe03f */
[----:B------:R-:W-:Y:S01]  /*1820*/  UMOV UR9, 0x40000040 ;  /* 0x4000004000097882 */ /* 0x000fe20000000000 */
[----:B------:R-:W-:Y:S01]  /*1830*/  UMOV UR11, 0x40000040 ;  /* 0x40000040000b7882 */ /* 0x000fe20000000000 */
[----:B------:R-:W-:Y:S01]  /*1840*/  UIADD3 UR7, UR7, 0x406, URZ ;  /* 0x0000040607077890 */ /* 0x000fe2000fffe03f */
[----:B------:R-:W-:Y:S02]  /*1850*/  WARPGROUP.DEPBAR.LE gsb0, 0x0 ;  /* 0x00008000000079c5 */ /* 0x000fe40000010000 */
[----:B------:R-:W-:-:S06]  /*1860*/  WARPGROUP.ARRIVE ;  /* 0x00000000000079c5 */ /* 0x000fcc0000000000 */
[----:B------:R-:W-:Y:S01]  /*1870*/  HGMMA.64x64x16.F32 R56, gdesc[UR8], R56, gsb0 ;  /* 0x00e00000083879f0 */ /* 0x000fe20008000838 */
[----:B------:R-:W-:Y:S01]  /*1880*/  UMOV UR8, UR7 ;  /* 0x0000000700087c82 */ /* 0x000fe20008000000 */
[----:B------:R-:W-:Y:S01]  /*1890*/  UMOV UR9, 0x40000040 ;  /* 0x4000004000097882 */ /* 0x000fe20000000000 */
[----:B------:R-:W-:Y:S02]  /*18a0*/  WARPGROUP.DEPBAR.LE gsb0, 0x0 ;  /* 0x00008000000079c5 */ /* 0x000fe40000010000 */
[----:B------:R-:W-:-:S06]  /*18b0*/  WARPGROUP.ARRIVE ;  /* 0x00000000000079c5 */ /* 0x000fcc0000000000 */
[----:B------:R-:W-:Y:S03]  /*18c0*/  HGMMA.64x64x16.F32 R24, gdesc[UR8], R24, gsb0 ;  /* 0x00e00000081879f0 */ /* 0x000fe60008000818 */
[----:B------:R-:W-:Y:S02]  /*18d0*/  WARPGROUP.DEPBAR.LE gsb0, 0x0 ;  /* 0x00008000000079c5 */ /* 0x000fe40000010000 */
[----:B------:R-:W-:Y:S05]  /*18e0*/  @!P1 BRA `(.L_x_22) ;  /* 0x0000000400849947 */ /* 0x000fea0003800000 */
[----:B------:R-:W-:Y:S02]  /*18f0*/  UIADD3 UR6, UR39, 0x1, URZ ;  /* 0x0000000127067890 */ /* 0x000fe4000fffe03f */
[----:B------:R-:W-:Y:S02]  /*1900*/  IMAD.U32 R3, RZ, RZ, UR39 ;  /* 0x00000027ff037e24 */ /* 0x000fe4000f8e00ff */
[----:B------:R-:W-:-:S04]  /*1910*/  UISETP.NE.AND UP0, UPT, UR6, 0x4, UPT ;  /* 0x000000040600788c */ /* 0x000fc8000bf05270 */
[----:B------:R-:W-:Y:S02]  /*1920*/  USEL UR7, URZ, 0x1, UP0 ;  /* 0x000000013f077887 */ /* 0x000fe40008000000 */
[----:B------:R-:W-:Y:S02]  /*1930*/  USEL UR6, UR6, URZ, UP0 ;  /* 0x0000003f06067287 */ /* 0x000fe40008000000 */
[----:B------:R-:W-:-:S06]  /*1940*/  ULOP3.LUT UR7, UR38, UR7, URZ, 0x3c, !UPT ;  /* 0x0000000726077292 */ /* 0x000fcc000f8e3c3f */
[----:B------:R-:W-:-:S07]  /*1950*/  IMAD.U32 R7, RZ, RZ, UR7 ;  /* 0x00000007ff077e24 */ /* 0x000fce000f8e00ff */
.L_x_29:
[----:B------:R-:W-:Y:S05]  /*1960*/  @!P0 BRA `(.L_x_23) ;  /* 0x0000000000048947 */ /* 0x000fea0003800000 */
[----:B------:R-:W-:Y:S01]  /*1970*/  BPT.TRAP 0x1 ;  /* 0x000000040000795c */ /* 0x000fe20000300000 */
.L_x_23:
[----:B------:R-:W2:Y:S01]  /*1980*/  S2UR UR8, SR_CgaCtaId ;  /* 0x00000000000879c3 */ /* 0x000ea20000008800 */
[----:B------:R-:W-:Y:S01]  /*1990*/  UMOV UR7, 0x400 ;  /* 0x0000040000077882 */ /* 0x000fe20000000000 */
[----:B01----:R-:W-:Y:S01]  /*19a0*/  IMAD.U32 R5, RZ, RZ, UR6 ;  /* 0x00000006ff057e24 */ /* 0x003fe2000f8e00ff */
[----:B------:R-:W-:Y:S01]  /*19b0*/  SHF.L.U32 R4, R7, 0x1f, RZ ;  /* 0x0000001f07047819 */ /* 0x000fe200000006ff */
[----:B--2---:R-:W-:-:S06]  /*19c0*/  ULEA UR7, UR8, UR7, 0x18 ;  /* 0x0000000708077291 */ /* 0x004fcc000f8ec03f */
[----:B------:R-:W-:-:S04]  /*19d0*/  IMAD.U32 R6, RZ, RZ, UR7 ;  /* 0x00000007ff067e24 */ /* 0x000fc8000f8e00ff */
[----:B------:R-:W-:-:S04]  /*19e0*/  IMAD R5, R5, 0x8, R6 ;  /* 0x0000000805057824 */ /* 0x000fc800078e0206 */
[----:B------:R0:W1:Y:S01]  /*19f0*/  SYNCS.PHASECHK.TRANS64.TRYWAIT P1, [R5+URZ], R4 ;  /* 0x00000004050075a7 */ /* 0x000062000802017f */
[----:B------:R-:W-:Y:S05]  /*1a00*/  @!P0 BRA `(.L_x_24) ;  /* 0x0000000000048947 */ /* 0x000fea0003800000 */
[----:B------:R-:W-:Y:S01]  /*1a10*/  BPT.TRAP 0x1 ;  /* 0x000000040000795c */ /* 0x000fe20000300000 */
.L_x_24:
[----:B-1----:R-:W-:Y:S05]  /*1a20*/  @P1 BRA `(.L_x_25) ;  /* 0x0000000000081947 */ /* 0x002fea0003800000 */
[----:B------:R-:W1:Y:S02]  /*1a30*/  SYNCS.PHASECHK.TRANS64.TRYWAIT P1, [R5+URZ], R4 ;  /* 0x00000004050075a7 */ /* 0x000e64000802017f */
[----:B-1----:R-:W-:Y:S05]  /*1a40*/  @!P1 BRA `(.L_x_26) ;  /* 0x0000007000489947 */ /* 0x002fea0003800000 */
.L_x_25:
[----:B------:R-:W-:Y:S01]  /*1a50*/  ULEA UR7, UR6, UR5, 0x9 ;  /* 0x0000000506077291 */ /* 0x000fe2000f8e483f */
[----:B------:R-:W-:Y:S01]  /*1a60*/  WARPGROUP.ARRIVE ;  /* 0x00000000000079c5 */ /* 0x000fe20000000000 */
[----:B------:R-:W-:Y:S01]  /*1a70*/  ULEA UR12, UR6, UR4, 0xb ;  /* 0x00000004060c7291 */ /* 0x000fe2000f8e583f */
[----:B------:R-:W-:Y:S01]  /*1a80*/  UMOV UR11, 0x40000040 ;  /* 0x40000040000b7882 */ /* 0x000fe20000000000 */
[----:B------:R-:W-:Y:S02]  /*1a90*/  UMOV UR9, 0x40000040 ;  /* 0x4000004000097882 */ /* 0x000fe40000000000 */
[----:B------:R-:W-:Y:S01]  /*1aa0*/  UIADD3 UR13, UR12, 0x400, URZ ;  /* 0x000004000c0d7890 */ /* 0x000fe2000fffe03f */
[----:B------:R-:W-:Y:S02]  /*1ab0*/  UMOV UR10, UR7 ;  /* 0x00000007000a7c82 */ /* 0x000fe40008000000 */
[----:B------:R-:W-:Y:S02]  /*1ac0*/  UMOV UR8, UR12 ;  /* 0x0000000c00087c82 */ /* 0x000fe40008000000 */
[----:B------:R-:W-:Y:S01]  /*1ad0*/  HGMMA.64x64x16.F32 R56, gdesc[UR8], R56, gsb0 ;  /* 0x00e00000083879f0 */ /* 0x000fe20008000838 */
[----:B------:R-:W-:Y:S01]  /*1ae0*/  UMOV UR9, 0x40000040 ;  /* 0x4000004000097882 */ /* 0x000fe20000000000 */
[----:B------:R-:W-:Y:S01]  /*1af0*/  UMOV UR8, UR13 ;  /* 0x0000000d00087c82 */ /* 0x000fe20008000000 */
[----:B------:R-:W-:Y:S01]  /*1b00*/  UIADD3 UR13, UR12, 0x402, URZ ;  /* 0x000004020c0d7890 */ /* 0x000fe2000fffe03f */
[----:B------:R-:W-:-:S02]  /*1b10*/  WARPGROUP.DEPBAR.LE gsb0, 0x0 ;  /* 0x00008000000079c5 */ /* 0x000fc40000010000 */
        /* <DEDUP_REMOVED lines=42> */
[----:B------:R-:W-:Y:S01]  /*1dc0*/  BPT.TRAP 0x1 ;  /* 0x000000040000795c */ /* 0x000fe20000300000 */
.L_x_27:
[----:B------:R-:W-:-:S13]  /*1dd0*/  ISETP.NE.AND P1, PT, R102, RZ, PT ;  /* 0x000000ff6600720c */ /* 0x000fda0003f25270 */
[----:B01----:R-:W-:-:S04]  /*1de0*/  @P1 IMAD R4, R3, 0x8, R6 ;  /* 0x0000000803041824 */ /* 0x003fc800078e0206 */
[----:B------:R-:W-:-:S05]  /*1df0*/  @P1 VIADD R5, R4, 0x20 ;  /* 0x0000002004051836 */ /* 0x000fca0000000000 */
[----:B------:R-:W-:-:S04]  /*1e00*/  @P1 PRMT R5, R22, 0x654, R5 ;  /* 0x0000065416051816 */ /* 0x000fc80000000005 */
[----:B------:R0:W-:Y:S01]  /*1e10*/  @P1 SYNCS.ARRIVE.TRANS64.RED.A1T0 RZ, [R5+URZ], RZ ;  /* 0x000000ff05ff19a7 */ /* 0x0001e2000810043f */
[----:B------:R-:W-:-:S13]  /*1e20*/  ISETP.GT.U32.AND P1, PT, R19, 0x1, PT ;  /* 0x000000011300780c */ /* 0x000fda0003f24070 */
[----:B0-----:R-:W-:Y:S05]  /*1e30*/  @P1 BRA `(.L_x_28) ;  /* 0x0000000000041947 */ /* 0x001fea0003800000 */
[----:B------:R-:W-:Y:S01]  /*1e40*/  BPT.TRAP 0x1 ;  /* 0x000000040000795c */ /* 0x000fe20000300000 */
.L_x_28:
[----:B------:R-:W-:Y:S01]  /*1e50*/  UIADD3 UR6, UR6, 0x1, URZ ;  /* 0x0000000106067890 */ /* 0x000fe2000fffe03f */
[C---:B------:R-:W-:Y:S01]  /*1e60*/  ISETP.GT.AND P2, PT, R0.reuse, 0x1, PT ;  /* 0x000000010000780c */ /* 0x040fe20003f44270 */
[----:B------:R-:W-:Y:S02]  /*1e70*/  VIADD R3, R3, 0x1 ;  /* 0x0000000103037836 */ /* 0x000fe40000000000 */
[----:B------:R-:W-:Y:S01]  /*1e80*/  UISETP.NE.AND UP0, UPT, UR6, 0x4, UPT ;  /* 0x000000040600788c */ /* 0x000fe2000bf05270 */
[----:B------:R-:W-:Y:S02]  /*1e90*/  VIADD R0, R0, 0xffffffff ;  /* 0xffffffff00007836 */ /* 0x000fe40000000000 */
[C---:B------:R-:W-:Y:S01]  /*1ea0*/  ISETP.NE.AND P1, PT, R3.reuse, 0x4, PT ;  /* 0x000000040300780c */ /* 0x040fe20003f25270 */
[----:B------:R-:W-:Y:S02]  /*1eb0*/  USEL UR7, URZ, 0x1, UP0 ;  /* 0x000000013f077887 */ /* 0x000fe40008000000 */
[----:B------:R-:W-:Y:S01]  /*1ec0*/  USEL UR6, UR6, URZ, UP0 ;  /* 0x0000003f06067287 */ /* 0x000fe20008000000 */
[----:B------:R-:W-:-:S03]  /*1ed0*/  SEL R3, R3, RZ, P1 ;  /* 0x000000ff03037207 */ /* 0x000fc60000800000 */
[----:B------:R-:W-:Y:S01]  /*1ee0*/  LOP3.LUT R7, R7, UR7, RZ, 0x3c, !PT ;  /* 0x0000000707077c12 */ /* 0x000fe2000f8e3cff */
[----:B------:R-:W-:Y:S07]  /*1ef0*/  @P2 BRA `(.L_x_29) ;  /* 0xfffffff800982947 */ /* 0x000fee000383ffff */
.L_x_22:
[----:B------:R-:W2:Y:S02]  /*1f00*/  LDC R0, c[0x0][0x28c] ;  /* 0x0000a300ff007b82 */ /* 0x000ea40000000800 */
[----:B--2---:R-:W-:-:S13]  /*1f10*/  ISETP.GE.AND P1, PT, R0, 0x1, PT ;  /* 0x000000010000780c */ /* 0x004fda0003f26270 */
[----:B------:R-:W-:Y:S05]  /*1f20*/  @!P1 BRA `(.L_x_30) ;  /* 0x0000000000409947 */ /* 0x000fea0003800000 */
[----:B------:R-:W-:Y:S05]  /*1f30*/  @!P0 BRA `(.L_x_31) ;  /* 0x0000000000048947 */ /* 0x000fea0003800000 */
[----:B------:R-:W-:Y:S01]  /*1f40*/  BPT.TRAP 0x1 ;  /* 0x000000040000795c */ /* 0x000fe20000300000 */
.L_x_31:
[----:B------:R-:W-:Y:S01]  /*1f50*/  ISETP.NE.AND P0, PT, R102, RZ, PT ;  /* 0x000000ff6600720c */ /* 0x000fe20003f05270 */
[----:B------:R-:W-:-:S12]  /*1f60*/  UISETP.LT.AND UP1, UPT, UR40, 0x1, UPT ;  /* 0x000000012800788c */ /* 0x000fd8000bf21270 */
[----:B------:R-:W-:-:S05]  /*1f70*/  VOTEU.ANY UP0, P0 ;  /* 0x00000000003f7886 */ /* 0x000fca0000000100 */
[----:B------:R-:W-:-:S04]  /*1f80*/  @UP0 USEL UR4, UR40, 0x1, UP1 ;  /* 0x0000000128040887 */ /* 0x000fc80008800000 */
[----:B------:R-:W-:-:S06]  /*1f90*/  @UP0 UIADD3 UR4, UR39, UR40, -UR4 ;  /* 0x0000002827040290 */ /* 0x000fcc000fffe804 */
[----:B------:R-:W-:-:S04]  /*1fa0*/  IMAD.U32 R0, RZ, RZ, UR4 ;  /* 0x00000004ff007e24 */ /* 0x000fc8000f8e00ff */
[----:B------:R-:W-:-:S05]  /*1fb0*/  @P0 IMAD.SHL.U32 R0, R0, 0x8, RZ ;  /* 0x0000000800000824 */ /* 0x000fca00078e00ff */
[----:B------:R-:W-:-:S04]  /*1fc0*/  @P0 LOP3.LUT R0, R0, 0x18, RZ, 0xc0, !PT ;  /* 0x0000001800000812 */ /* 0x000fc800078ec0ff */
[----:B------:R-:W-:-:S04]  /*1fd0*/  @P0 IADD3 R3, R6, 0x20, R0 ;  /* 0x0000002006030810 */ /* 0x000fc80007ffe000 */
[----:B------:R-:W-:-:S04]  /*1fe0*/  @P0 PRMT R3, R22, 0x654, R3 ;  /* 0x0000065416030816 */ /* 0x000fc80000000003 */
[----:B------:R2:W-:Y:S01]  /*1ff0*/  @P0 SYNCS.ARRIVE.TRANS64.RED.A1T0 RZ, [R3+URZ], RZ ;  /* 0x000000ff03ff09a7 */ /* 0x0005e2000810043f */
[----:B------:R-:W-:-:S13]  /*2000*/  ISETP.GT.U32.AND P0, PT, R19, 0x1, PT ;  /* 0x000000011300780c */ /* 0x000fda0003f04070 */
[----:B--2---:R-:W-:Y:S05]  /*2010*/  @P0 BRA `(.L_x_30) ;  /* 0x0000000000040947 */ /* 0x004fea0003800000 */
[----:B------:R-:W-:Y:S01]  /*2020*/  BPT.TRAP 0x1 ;  /* 0x000000040000795c */ /* 0x000fe20000300000 */
.L_x_30:
[----:B------:R-:W2:Y:S01]  /*2030*/  LDC R6, c[0x0][0x288] ;  /* 0x0000a200ff067b82 */ /* 0x000ea20000000800 */
[--C-:B------:R-:W-:Y:S01]  /*2040*/  SHF.R.U32.HI R0, RZ, 0x2, R18.reuse ;  /* 0x00000002ff007819 */ /* 0x100fe20000011612 */
[----:B------:R-:W-:Y:S01]  /*2050*/  UIADD3 UR39, UR40, UR39, URZ ;  /* 0x0000002728277290 */ /* 0x000fe2000fffe03f */
[----:B01----:R-:W-:Y:S01]  /*2060*/  SHF.R.U32.HI R5, RZ, 0x7, R18 ;  /* 0x00000007ff057819 */ /* 0x003fe20000011612 */
[----:B------:R-:W-:Y:S01]  /*2070*/  IMAD.SHL.U32 R11, R90, 0x40, RZ ;  /* 0x000000405a0b7824 */ /* 0x000fe200078e00ff */
[----:B------:R-:W-:Y:S01]  /*2080*/  LOP3.LUT R3, R0, 0x7, RZ, 0xc0, !PT ;  /* 0x0000000700037812 */ /* 0x000fe200078ec0ff */
[----:B------:R-:W-:Y:S01]  /*2090*/  USHF.R.U32.HI UR4, URZ, 0x2, UR39 ;  /* 0x000000023f047899 */ /* 0x000fe20008011627 */
[----:B------:R-:W-:Y:S01]  /*20a0*/  LOP3.LUT R0, R5, 0x1, RZ, 0xc0, !PT ;  /* 0x0000000105007812 */ /* 0x000fe200078ec0ff */
[----:B------:R-:W-:Y:S01]  /*20b0*/  ULDC UR8, c[0x0][0x284] ;  /* 0x0000a10000087ab9 */ /* 0x000fe20000000800 */
[C---:B------:R-:W-:Y:S01]  /*20c0*/  LOP3.LUT R4, R18.reuse, 0x60, RZ, 0xc0, !PT ;  /* 0x0000006012047812 */ /* 0x040fe200078ec0ff */
[----:B------:R-:W-:Y:S01]  /*20d0*/  ULOP3.LUT UR4, UR4, 0x1, URZ, 0xc0, !UPT ;  /* 0x0000000104047892 */ /* 0x000fe2000f8ec03f */
[----:B------:R-:W-:Y:S01]  /*20e0*/  LOP3.LUT R5, R18, 0x3, RZ, 0xc0, !PT ;  /* 0x0000000312057812 */ /* 0x000fe200078ec0ff */
[----:B------:R-:W-:Y:S01]  /*20f0*/  IMAD.SHL.U32 R8, R0, 0x40, RZ ;  /* 0x0000004000087824 */ /* 0x000fe200078e00ff */
[----:B------:R-:W-:Y:S01]  /*2100*/  SHF.R.U32.HI R4, RZ, 0x1, R4 ;  /* 0x00000001ff047819 */ /* 0x000fe20000011604 */
[----:B------:R-:W-:Y:S01]  /*2110*/  UISETP.GT.U32.AND UP1, UPT, UR39, 0x3, UPT ;  /* 0x000000032700788c */ /* 0x000fe2000bf24070 */
[----:B------:R-:W-:Y:S01]  /*2120*/  SHF.R.S32.HI R15, RZ, 0x1f, R23 ;  /* 0x0000001fff0f7819 */ /* 0x000fe20000011417 */
[----:B------:R-:W-:Y:S01]  /*2130*/  UISETP.NE.U32.AND UP0, UPT, UR4, 0x1, UPT ;  /* 0x000000010400788c */ /* 0x000fe2000bf05070 */
[--C-:B------:R-:W-:Y:S01]  /*2140*/  IADD3 R7, RZ, -R4, -R3.reuse ;  /* 0x80000004ff077210 */ /* 0x100fe20007ffe803 */
[----:B------:R-:W-:Y:S01]  /*2150*/  ULDC.64 UR6, c[0x0][0x5d0] ;  /* 0x0001740000067ab9 */ /* 0x000fe20000000a00 */
[----:B------:R-:W-:Y:S01]  /*2160*/  LOP3.LUT R3, R8, 0x40, R3, 0xe2, !PT ;  /* 0x0000004008037812 */ /* 0x000fe200078ee203 */
[----:B------:R-:W-:Y:S01]  /*2170*/  IMAD.SHL.U32 R8, R18, 0x2, RZ ;  /* 0x0000000212087824 */ /* 0x000fe200078e00ff */
[----:B------:R-:W-:Y:S01]  /*2180*/  UISETP.LT.U32.AND UP1, UPT, UR40, 0x4, UP1 ;  /* 0x000000042800788c */ /* 0x000fe20008f21070 */
[----:B------:R-:W-:Y:S01]  /*2190*/  IMAD R0, R0, -0x40, R7 ;  /* 0xffffffc000007824 */ /* 0x000fe200078e0207 */
[----:B------:R-:W-:Y:S01]  /*21a0*/  UISETP.GT.U32.AND UP0, UPT, UR40, 0x3, !UP0 ;  /* 0x000000032800788c */ /* 0x000fe2000c704070 */
[----:B--2---:R-:W-:Y:S01]  /*21b0*/  IMAD R10, R5, -0x2, R6 ;  /* 0xfffffffe050a7824 */ /* 0x004fe200078e0206 */
[C---:B------:R-:W-:Y:S01]  /*21c0*/  ISETP.GE.AND P0, PT, R11.reuse, R6, PT ;  /* 0x000000060b00720c */ /* 0x040fe20003f06270 */
[C---:B------:R-:W-:Y:S01]  /*21d0*/  IMAD.SHL.U32 R5, R98.reuse, 0x100, RZ ;  /* 0x0000010062057824 */ /* 0x040fe200078e00ff */
[----:B------:R-:W-:Y:S01]  /*21e0*/  LOP3.LUT R8, R11, 0x6, R8, 0xf8, !PT ;  /* 0x000000060b087812 */ /* 0x000fe200078ef808 */
[----:B------:R-:W-:Y:S01]  /*21f0*/  IMAD R6, R15, UR6, RZ ;  /* 0x000000060f067c24 */ /* 0x000fe2000f8e02ff */
[----:B------:R-:W-:Y:S01]  /*2200*/  USEL UR5, URZ, 0x1, !UP1 ;  /* 0x000000013f057887 */ /* 0x000fe2000c800000 */
[----:B------:R-:W-:Y:S01]  /*2210*/  IMAD.WIDE R98, R98, 0x100, RZ ;  /* 0x0000010062627825 */ /* 0x000fe200078e02ff */
[----:B------:R-:W-:Y:S01]  /*2220*/  ISETP.GE.OR P0, PT, R5, UR8, P0 ;  /* 0x0000000805007c0c */ /* 0x000fe20008706670 */
[----:B------:R-:W-:Y:S01]  /*2230*/  USEL UR4, URZ, 0x1, !UP0 ;  /* 0x000000013f047887 */ /* 0x000fe2000c000000 */
[----:B------:R-:W-:Y:S01]  /*2240*/  SHF.R.S32.HI R9, RZ, 0x1f, R8 ;  /* 0x0000001fff097819 */ /* 0x000fe20000011408 */
[----:B------:R-:W-:Y:S01]  /*2250*/  IMAD R13, R23, UR7, R6 ;  /* 0x00000007170d7c24 */ /* 0x000fe2000f8e0206 */
[----:B------:R-:W-:Y:S01]  /*2260*/  LOP3.LUT R113, R98, R3, R4, 0xfe, !PT ;  /* 0x0000000362717212 */ /* 0x000fe200078efe04 */
[----:B------:R-:W-:Y:S01]  /*2270*/  ULOP3.LUT UR39, UR39, 0x3, URZ, 0xc0, !UPT ;  /* 0x0000000327277892 */ /* 0x000fe2000f8ec03f */
[----:B------:R-:W-:Y:S01]  /*2280*/  IADD3 R3, -R5, UR8, R0 ;  /* 0x0000000805037c10 */ /* 0x000fe2000fffe100 */
[----:B------:R-:W-:Y:S01]  /*2290*/  IMAD.WIDE.U32 R6, R23, UR6, R8 ;  /* 0x0000000617067c25 */ /* 0x000fe2000f8e0008 */
[----:B------:R-:W-:-:S03]  /*22a0*/  ULOP3.LUT UR38, UR4, UR38, UR5, 0x96, !UPT ;  /* 0x0000002604267292 */ /* 0x000fc6000f8e9605 */
[----:B------:R-:W-:Y:S02]  /*22b0*/  IMAD.IADD R7, R7, 0x1, R13 ;  /* 0x0000000107077824 */ /* 0x000fe400078e020d */
[----:B------:R-:W-:Y:S02]  /*22c0*/  IMAD.IADD R4, R10, 0x1, -R11 ;  /* 0x000000010a047824 */ /* 0x000fe400078e0a0b */
[----:B------:R-:W-:Y:S01]  /*22d0*/  IMAD.MOV.U32 R0, RZ, RZ, -0x1 ;  /* 0xffffffffff007424 */ /* 0x000fe200078e00ff */
[----:B------:R-:W-:Y:S06]  /*22e0*/  @P0 BRA `(.L_x_32) ;  /* 0x0000004800f40947 */ /* 0x000fec0003800000 */
[----:B------:R-:W0:Y:S01]  /*22f0*/  LDC.64 R10, c[0x0][0x5c8] ;  /* 0x00017200ff0a7b82 */ /* 0x000e220000000a00 */
[----:B-----5:R-:W-:Y:S01]  /*2300*/  FSETP.NEU.AND P1, PT, R89, RZ, PT ;  /* 0x000000ff5900720b */ /* 0x020fe20003f2d000 */
[----:B------:R-:W-:Y:S01]  /*2310*/  BSSY B0, `(.L_x_32) ;  /* 0x00004ba000007945 */ /* 0x000fe20003800000 */
[----:B------:R-:W-:-:S04]  /*2320*/  ISETP.GT.AND P5, PT, R4, RZ, PT ;  /* 0x000000ff0400720c */ /* 0x000fc80003fa4270 */
[----:B------:R-:W-:Y:S01]  /*2330*/  ISETP.GT.AND P0, PT, R3, RZ, P5 ;  /* 0x000000ff0300720c */ /* 0x000fe20002f04270 */
[-C--:B0-----:R-:W-:Y:S02]  /*2340*/  IMAD R12, R99, R10.reuse, RZ ;  /* 0x0000000a630c7224 */ /* 0x081fe400078e02ff */
[----:B------:R-:W-:-:S04]  /*2350*/  IMAD.WIDE.U32 R104, R113, R10, R6 ;  /* 0x0000000a71687225 */ /* 0x000fc800078e0006 */
[----:B------:R-:W-:-:S04]  /*2360*/  IMAD R5, R113, R11, R12 ;  /* 0x0000000b71057224 */ /* 0x000fc800078e020c */
[----:B------:R-:W-:Y:S01]  /*2370*/  IMAD.IADD R107, R105, 0x1, R5 ;  /* 0x00000001696b7824 */ /* 0x000fe200078e0205 */
[----:B------:R-:W-:Y:S06]  /*2380*/  @!P1 BRA `(.L_x_33) ;  /* 0x00000034000c9947 */ /* 0x000fec0003800000 */
[----:B------:R-:W0:Y:S01]  /*2390*/  LDC.64 R20, c[0x0][0x5b8] ;  /* 0x00016e00ff147b82 */ /* 0x000e220000000a00 */
[----:B------:R-:W-:-:S07]  /*23a0*/  ULDC.64 UR4, c[0x0][0x5c0] ;  /* 0x0001700000047ab9 */ /* 0x000fce0000000a00 */
[----:B------:R-:W1:Y:S08]  /*23b0*/  LDC.64 R96, c[0x0][0x5b0] ;  /* 0x00016c00ff607b82 */ /* 0x000e700000000a00 */
[----:B------:R-:W2:Y:S01]  /*23c0*/  LDC.64 R12, c[0x0][0x5a8] ;  /* 0x00016a00ff0c7b82 */ /* 0x000ea20000000a00 */
[-C--:B0-----:R-:W-:Y:S02]  /*23d0*/  IMAD R6, R15, R20.reuse, RZ ;  /* 0x000000140f067224 */ /* 0x081fe400078e02ff */
[----:B------:R-:W-:-:S04]  /*23e0*/  IMAD.WIDE.U32 R94, R23, R20, R8 ;  /* 0x00000014175e7225 */ /* 0x000fc800078e0008 */
[----:B------:R-:W-:Y:S02]  /*23f0*/  IMAD R111, R23, R21, R6 ;  /* 0x00000015176f7224 */ /* 0x000fe400078e0206 */
[-C--:B-1----:R-:W-:Y:S02]  /*2400*/  IMAD R6, R99, R96.reuse, RZ ;  /* 0x0000006063067224 */ /* 0x082fe400078e02ff */
[----:B------:R-:W-:Y:S02]  /*2410*/  IMAD.IADD R93, R95, 0x1, R111 ;  /* 0x000000015f5d7824 */ /* 0x000fe400078e026f */
[----:B------:R-:W-:Y:S02]  /*2420*/  IMAD.MOV.U32 R92, RZ, RZ, R94 ;  /* 0x000000ffff5c7224 */ /* 0x000fe400078e005e */
[C---:B------:R-:W-:Y:S02]  /*2430*/  IMAD R21, R113.reuse, R97, R6 ;  /* 0x0000006171157224 */ /* 0x040fe400078e0206 */
[----:B------:R-:W-:-:S04]  /*2440*/  IMAD.WIDE.U32 R6, R113, R96, R92 ;  /* 0x0000006071067225 */ /* 0x000fc800078e005c */
[----:B------:R-:W-:Y:S01]  /*2450*/  IMAD.IADD R5, R7, 0x1, R21 ;  /* 0x0000000107057824 */ /* 0x000fe200078e0215 */
[----:B--2---:R-:W-:-:S04]  /*2460*/  LEA R90, P1, R6, R12, 0x1 ;  /* 0x0000000c065a7211 */ /* 0x004fc800078208ff */
[----:B------:R-:W-:-:S05]  /*2470*/  LEA.HI.X R91, R6, R13, R5, 0x1, P1 ;  /* 0x0000000d065b7211 */ /* 0x000fca00008f0c05 */
[----:B------:R-:W2:Y:S01]  /*2480*/  @P0 LDG.E.LTC128B.U16 R5, desc[UR36][R90.64] ;  /* 0x000000245a050981 */ /* 0x000ea2000c1e1520 */
[----:B------:R-:W-:Y:S01]  /*2490*/  ISETP.GT.AND P3, PT, R4, 0x1, PT ;  /* 0x000000010400780c */ /* 0x000fe20003f64270 */
[----:B------:R-:W-:Y:S01]  /*24a0*/  IMAD.WIDE.U32 R6, R113, R96, R8 ;  /* 0x0000006071067225 */ /* 0x000fe200078e0008 */
[----:B------:R-:W-:Y:S03]  /*24b0*/  BSSY B1, `(.L_x_34) ;  /* 0x0000013000017945 */ /* 0x000fe60003800000 */
[----:B------:R-:W-:Y:S02]  /*24c0*/  IMAD.IADD R7, R21, 0x1, R7 ;  /* 0x0000000115077824 */ /* 0x000fe400078e0207 */
[----:B------:R-:W-:-:S04]  /*24d0*/  IMAD.WIDE.U32 R100, R23, R20, R6 ;  /* 0x0000001417647225 */ /* 0x000fc800078e0006 */
[----:B------:R-:W-:Y:S01]  /*24e0*/  IMAD.IADD R7, R111, 0x1, R101 ;  /* 0x000000016f077824 */ /* 0x000fe200078e0265 */
[----:B------:R-:W-:Y:S02]  /*24f0*/  LEA R6, P2, R100, R12, 0x1 ;  /* 0x0000000c64067211 */ /* 0x000fe400078408ff */
[----:B------:R-:W-:Y:S02]  /*2500*/  SHF.L.U64.HI R101, R96, 0x3, R97 ;  /* 0x0000000360657819 */ /* 0x000fe40000010261 */
[----:B------:R-:W-:Y:S01]  /*2510*/  LEA.HI.X R7, R100, R13, R7, 0x1, P2 ;  /* 0x0000000d64077211 */ /* 0x000fe200010f0c07 */
[----:B------:R-:W-:Y:S02]  /*2520*/  IMAD.SHL.U32 R100, R96, 0x8, RZ ;  /* 0x0000000860647824 */ /* 0x000fe400078e00ff */
[----:B--2---:R-:W-:-:S05]  /*2530*/  HADD2.F32 R14, -RZ, R5.H0_H0 ;  /* 0x20000005ff0e7230 */ /* 0x004fca0000004100 */
[----:B------:R-:W-:Y:S01]  /*2540*/  FMUL R15, R14, R89 ;  /* 0x000000590e0f7220 */ /* 0x000fe20000400000 */
[----:B------:R-:W-:-:S03]  /*2550*/  LEA R14, P1, R104, UR4, 0x1 ;  /* 0x00000004680e7c11 */ /* 0x000fc6000f8208ff */
[----:B------:R-:W-:Y:S01]  /*2560*/  FFMA R56, R56, R88, R15 ;  /* 0x0000005838387223 */ /* 0x000fe2000000000f */
[----:B------:R-:W-:Y:S02]  /*2570*/  LEA.HI.X R15, R104, UR5, R107, 0x1, P1 ;  /* 0x00000005680f7c11 */ /* 0x000fe400088f0c6b */
[----:B------:R-:W-:Y:S02]  /*2580*/  ISETP.GT.AND P1, PT, R3, RZ, P3 ;  /* 0x000000ff0300720c */ /* 0x000fe40001f24270 */
[----:B------:R-:W-:Y:S02]  /*2590*/  F2FP.F16.F32.PACK_AB R56, RZ, R56 ;  /* 0x00000038ff38723e */ /* 0x000fe400000000ff */
[----:B------:R-:W-:-:S03]  /*25a0*/  P2R R107, PR, RZ, 0x8 ;  /* 0x00000008ff6b7803 */ /* 0x000fc60000000000 */
[----:B------:R0:W-:Y:S06]  /*25b0*/  @P0 STG.E.U16 desc[UR36][R14.64], R56 ;  /* 0x000000380e000986 */ /* 0x0001ec000c101524 */
[----:B------:R-:W-:Y:S05]  /*25c0*/  @!P1 BRA `(.L_x_35) ;  /* 0x0000000000049947 */ /* 0x000fea0003800000 */
[----:B------:R1:W5:Y:S02]  /*25d0*/  LDG.E.LTC128B.U16 R5, desc[UR36][R6.64+0x2] ;  /* 0x0000022406057981 */ /* 0x000364000c1e1520 */
.L_x_35:
[----:B------:R-:W-:Y:S05]  /*25e0*/  BSYNC B1 ;  /* 0x0000000000017941 */ /* 0x000fea0003800000 */
.L_x_34:
[----:B0----5:R-:W-:Y:S01]  /*25f0*/  HADD2.F32 R56, -RZ, R5.H0_H0 ;  /* 0x20000005ff387230 */ /* 0x021fe20000004100 */
[----:B------:R-:W-:Y:S01]  /*2600*/  ISETP.GT.AND P0, PT, R3, 0x8, P5 ;  /* 0x000000080300780c */ /* 0x000fe20002f04270 */
[----:B------:R-:W-:-:S04]  /*2610*/  IMAD.WIDE.U32 R104, R113, R96, R100 ;  /* 0x0000006071687225 */ /* 0x000fc800078e0064 */
[----:B------:R-:W-:Y:S01]  /*2620*/  FMUL R56, R56, R89 ;  /* 0x0000005938387220 */ /* 0x000fe20000400000 */
[----:B------:R-:W-:Y:S01]  /*2630*/  IMAD.IADD R105, R21, 0x1, R105 ;  /* 0x0000000115697824 */ /* 0x000fe200078e0269 */
[----:B------:R-:W-:Y:S02]  /*2640*/  IADD3 R21, P2, R94, R104, RZ ;  /* 0x000000685e157210 */ /* 0x000fe40007f5e0ff */
[----:B------:R-:W-:-:S03]  /*2650*/  FFMA R56, R57, R88, R56 ;  /* 0x0000005839387223 */ /* 0x000fc60000000038 */
[----:B------:R-:W-:Y:S01]  /*2660*/  IMAD.X R106, R105, 0x1, R93, P2 ;  /* 0x00000001696a7824 */ /* 0x000fe200010e065d */
[C---:B------:R-:W-:Y:S02]  /*2670*/  LEA R90, P2, R21.reuse, R12, 0x1 ;  /* 0x0000000c155a7211 */ /* 0x040fe400078408ff */
[----:B------:R-:W-:Y:S02]  /*2680*/  F2FP.F16.F32.PACK_AB R56, RZ, R56 ;  /* 0x00000038ff38723e */ /* 0x000fe400000000ff */
[--C-:B------:R-:W-:Y:S02]  /*2690*/  LEA.HI.X R91, R21, R13, R106.reuse, 0x1, P2 ;  /* 0x0000000d155b7211 */ /* 0x100fe400010f0c6a */
[----:B------:R-:W-:Y:S02]  /*26a0*/  PRMT R57, R56, 0x7610, R57 ;  /* 0x0000761038397816 */ /* 0x000fe40000000039 */
[----:B------:R-:W-:-:S03]  /*26b0*/  PRMT R106, R5, 0x7610, R106 ;  /* 0x00007610056a7816 */ /* 0x000fc6000000006a */
[----:B------:R0:W-:Y:S04]  /*26c0*/  @P1 STG.E.U16 desc[UR36][R14.64+0x2], R57 ;  /* 0x000002390e001986 */ /* 0x0001e8000c101524 */
[----:B------:R2:W3:Y:S01]  /*26d0*/  @P0 LDG.E.LTC128B.U16 R106, desc[UR36][R90.64] ;  /* 0x000000245a6a0981 */ /* 0x0004e2000c1e1520 */
[----:B------:R-:W-:Y:S01]  /*26e0*/  IADD3 R104, P1, R8, R104, RZ ;  /* 0x0000006808687210 */ /* 0x000fe20007f3e0ff */
[----:B------:R-:W-:Y:S01]  /*26f0*/  IMAD.SHL.U32 R109, R10, 0x10, RZ ;  /* 0x000000100a6d7824 */ /* 0x000fe200078e00ff */
[----:B------:R-:W-:Y:S03]  /*2700*/  BSSY B1, `(.L_x_36) ;  /* 0x0000011000017945 */ /* 0x000fe60003800000 */
[----:B------:R-:W-:-:S02]  /*2710*/  IMAD.X R105, R9, 0x1, R105, P1 ;  /* 0x0000000109697824 */ /* 0x000fc400008e0669 */
[----:B------:R-:W-:Y:S01]  /*2720*/  IMAD.WIDE.U32 R104, R23, R20, R104 ;  /* 0x0000001417687225 */ /* 0x000fe200078e0068 */
[----:B--2---:R-:W-:-:S03]  /*2730*/  IADD3 R90, P2, R109, R14, RZ ;  /* 0x0000000e6d5a7210 */ /* 0x004fc60007f5e0ff */
[----:B------:R-:W-:Y:S01]  /*2740*/  IMAD.IADD R21, R111, 0x1, R105 ;  /* 0x000000016f157824 */ /* 0x000fe200078e0269 */
[----:B------:R-:W-:-:S05]  /*2750*/  SHF.L.U64.HI R105, R10, 0x4, R11 ;  /* 0x000000040a697819 */ /* 0x000fca000001020b */
[----:B------:R-:W-:Y:S02]  /*2760*/  IMAD.X R91, R105, 0x1, R15, P2 ;  /* 0x00000001695b7824 */ /* 0x000fe400010e060f */
[----:B---3--:R-:W-:-:S05]  /*2770*/  HADD2.F32 R56, -RZ, R106.H0_H0 ;  /* 0x2000006aff387230 */ /* 0x008fca0000004100 */
[----:B------:R-:W-:Y:S01]  /*2780*/  FMUL R5, R56, R89 ;  /* 0x0000005938057220 */ /* 0x000fe20000400000 */
[----:B------:R-:W-:-:S03]  /*2790*/  LEA R56, P1, R104, R12, 0x1 ;  /* 0x0000000c68387211 */ /* 0x000fc600078208ff */
[----:B------:R-:W-:Y:S01]  /*27a0*/  FFMA R5, R58, R88, R5 ;  /* 0x000000583a057223 */ /* 0x000fe20000000005 */
[----:B0-----:R-:W-:Y:S02]  /*27b0*/  LEA.HI.X R57, R104, R13, R21, 0x1, P1 ;  /* 0x0000000d68397211 */ /* 0x001fe400008f0c15 */
[----:B------:R-:W-:Y:S02]  /*27c0*/  ISETP.GT.AND P1, PT, R3, 0x8, P3 ;  /* 0x000000080300780c */ /* 0x000fe40001f24270 */
[----:B------:R-:W-:-:S05]  /*27d0*/  F2FP.F16.F32.PACK_AB R5, RZ, R5 ;  /* 0x00000005ff05723e */ /* 0x000fca00000000ff */
[----:B------:R0:W-:Y:S06]  /*27e0*/  @P0 STG.E.U16 desc[UR36][R90.64], R5 ;  /* 0x000000055a000986 */ /* 0x0001ec000c101524 */
[----:B------:R-:W-:Y:S05]  /*27f0*/  @!P1 BRA `(.L_x_37) ;  /* 0x0000000000049947 */ /* 0x000fea0003800000 */
[----:B------:R2:W5:Y:S02]  /*2800*/  LDG.E.LTC128B.U16 R106, desc[UR36][R56.64+0x2] ;  /* 0x00000224386a7981 */ /* 0x000564000c1e1520 */
.L_x_37:
[----:B------:R-:W-:Y:S05]  /*2810*/  BSYNC B1 ;  /* 0x0000000000017941 */ /* 0x000fea0003800000 */
.L_x_36:
[----:B-----5:R-:W-:Y:S01]  /*2820*/  HADD2.F32 R58, -RZ, R106.H0_H0 ;  /* 0x2000006aff3a7230 */ /* 0x020fe20000004100 */
[C---:B------:R-:W-:Y:S01]  /*2830*/  SHF.L.U64.HI R21, R10.reuse, 0x8, R11 ;  /* 0x000000080a157819 */ /* 0x040fe2000001020b */
[----:B0-----:R-:W-:Y:S01]  /*2840*/  IMAD.SHL.U32 R5, R10, 0x100, RZ ;  /* 0x000001000a057824 */ /* 0x001fe200078e00ff */
[----:B------:R-:W-:Y:S01]  /*2850*/  ISETP.GT.AND P3, PT, R4, 0x8, PT ;  /* 0x000000080400780c */ /* 0x000fe20003f64270 */
[----:B------:R-:W-:Y:S01]  /*2860*/  BSSY B1, `(.L_x_38) ;  /* 0x000000e000017945 */ /* 0x000fe20003800000 */
[----:B------:R-:W-:Y:S02]  /*2870*/  FMUL R58, R58, R89 ;  /* 0x000000593a3a7220 */ /* 0x000fe40000400000 */
[----:B------:R-:W-:Y:S02]  /*2880*/  IADD3 R10, P0, P2, R5, R14, R109 ;  /* 0x0000000e050a7210 */ /* 0x000fe40007a1e06d */
[----:B------:R-:W-:Y:S01]  /*2890*/  FFMA R58, R59, R88, R58 ;  /* 0x000000583b3a7223 */ /* 0x000fe2000000003a */
[----:B------:R-:W-:Y:S01]  /*28a0*/  IMAD.MOV.U32 R59, RZ, RZ, R91 ;  /* 0x000000ffff3b7224 */ /* 0x000fe200078e005b */
[----:B------:R-:W-:-:S02]  /*28b0*/  IADD3.X R11, R21, R15, R105, P0, P2 ;  /* 0x0000000f150b7210 */ /* 0x000fc400007e4469 */
[----:B------:R-:W-:Y:S02]  /*28c0*/  ISETP.GT.AND P0, PT, R3, RZ, P3 ;  /* 0x000000ff0300720c */ /* 0x000fe40001f04270 */
[----:B------:R-:W-:Y:S02]  /*28d0*/  F2FP.F16.F32.PACK_AB R58, RZ, R58 ;  /* 0x0000003aff3a723e */ /* 0x000fe400000000ff */
[----:B------:R-:W-:Y:S02]  /*28e0*/  P2R R108, PR, RZ, 0x8 ;  /* 0x00000008ff6c7803 */ /* 0x000fe40000000000 */
[----:B------:R-:W-:Y:S01]  /*28f0*/  PRMT R104, R58, 0x7610, R104 ;  /* 0x000076103a687816 */ /* 0x000fe20000000068 */
[----:B------:R-:W-:-:S05]  /*2900*/  IMAD.MOV.U32 R58, RZ, RZ, R90 ;  /* 0x000000ffff3a7224 */ /* 0x000fca00078e005a */
[----:B------:R0:W-:Y:S01]  /*2910*/  @P1 STG.E.U16 desc[UR36][R58.64+0x2], R104 ;  /* 0x000002683a001986 */ /* 0x0001e2000c101524 */
[----:B------:R-:W-:Y:S05]  /*2920*/  @!P0 BRA `(.L_x_39) ;  /* 0x0000000000048947 */ /* 0x000fea0003800000 */
[----:B------:R3:W5:Y:S02]  /*2930*/  LDG.E.LTC128B.U16 R106, desc[UR36][R6.64+0x10] ;  /* 0x00001024066a7981 */ /* 0x000764000c1e1520 */
.L_x_39:
[----:B------:R-:W-:Y:S05]  /*2940*/  BSYNC B1 ;  /* 0x0000000000017941 */ /* 0x000fea0003800000 */
.L_x_38:
[----:B0----5:R-:W-:Y:S01]  /*2950*/  HADD2.F32 R104, -RZ, R106.H0_H0 ;  /* 0x2000006aff687230 */ /* 0x021fe20000004100 */
[----:B------:R-:W-:Y:S01]  /*2960*/  ISETP.GT.AND P1, PT, R4, 0x9, PT ;  /* 0x000000090400780c */ /* 0x000fe20003f24270 */
[----:B------:R-:W-:Y:S03]  /*2970*/  BSSY B1, `(.L_x_40) ;  /* 0x0000009000017945 */ /* 0x000fe60003800000 */
[----:B------:R-:W-:Y:S01]  /*2980*/  FMUL R105, R104, R89 ;  /* 0x0000005968697220 */ /* 0x000fe20000400000 */
[----:B------:R-:W-:-:S03]  /*2990*/  P2R R104, PR, RZ, 0x2 ;  /* 0x00000002ff687803 */ /* 0x000fc60000000000 */
[----:B------:R-:W-:-:S05]  /*29a0*/  FFMA R105, R60, R88, R105 ;  /* 0x000000583c697223 */ /* 0x000fca0000000069 */
[----:B------:R-:W-:-:S05]  /*29b0*/  F2FP.F16.F32.PACK_AB R105, RZ, R105 ;  /* 0x00000069ff69723e */ /* 0x000fca00000000ff */
[----:B------:R0:W-:Y:S01]  /*29c0*/  @P0 STG.E.U16 desc[UR36][R14.64+0x10], R105 ;  /* 0x000010690e000986 */ /* 0x0001e2000c101524 */
[----:B------:R-:W-:-:S13]  /*29d0*/  ISETP.GT.AND P0, PT, R3, RZ, P1 ;  /* 0x000000ff0300720c */ /* 0x000fda0000f04270 */
[----:B0-----:R-:W-:Y:S05]  /*29e0*/  @!P0 BRA `(.L_x_41) ;  /* 0x0000000000048947 */ /* 0x001fea0003800000 */
[----:B------:R0:W5:Y:S02]  /*29f0*/  LDG.E.LTC128B.U16 R106, desc[UR36][R6.64+0x12] ;  /* 0x00001224066a7981 */ /* 0x000164000c1e1520 */
.L_x_41:
[----:B------:R-:W-:Y:S05]  /*2a00*/  BSYNC B1 ;  /* 0x0000000000017941 */ /* 0x000fea0003800000 */
.L_x_40:
[----:B-----5:R-:W-:Y:S01]  /*2a10*/  HADD2.F32 R60, -RZ, R106.H0_H0 ;  /* 0x2000006aff3c7230 */ /* 0x020fe20000004100 */
[----:B------:R-:W-:Y:S04]  /*2a20*/  BSSY B1, `(.L_x_42) ;  /* 0x0000008000017945 */ /* 0x000fe80003800000 */
[----:B------:R-:W-:-:S04]  /*2a30*/  FMUL R60, R60, R89 ;  /* 0x000000593c3c7220 */ /* 0x000fc80000400000 */
[----:B------:R-:W-:-:S05]  /*2a40*/  FFMA R60, R61, R88, R60 ;  /* 0x000000583d3c7223 */ /* 0x000fca000000003c */
[----:B------:R-:W-:-:S05]  /*2a50*/  F2FP.F16.F32.PACK_AB R60, RZ, R60 ;  /* 0x0000003cff3c723e */ /* 0x000fca00000000ff */
[----:B------:R4:W-:Y:S01]  /*2a60*/  @P0 STG.E.U16 desc[UR36][R14.64+0x12], R60 ;  /* 0x0000123c0e000986 */ /* 0x0009e2000c101524 */
[----:B------:R-:W-:-:S13]  /*2a70*/  ISETP.GT.AND P0, PT, R3, 0x8, P3 ;  /* 0x000000080300780c */ /* 0x000fda0001f04270 */
[----:B----4-:R-:W-:Y:S05]  /*2a80*/  @!P0 BRA `(.L_x_43) ;  /* 0x0000000000048947 */ /* 0x010fea0003800000 */
[----:B------:R4:W5:Y:S02]  /*2a90*/  LDG.E.LTC128B.U16 R106, desc[UR36][R56.64+0x10] ;  /* 0x00001024386a7981 */ /* 0x000964000c1e1520 */
.L_x_43:
[----:B------:R-:W-:Y:S05]  /*2aa0*/  BSYNC B1 ;  /* 0x0000000000017941 */ /* 0x000fea0003800000 */
.L_x_42:
[----:B-----5:R-:W-:Y:S01]  /*2ab0*/  HADD2.F32 R60, -RZ, R106.H0_H0 ;  /* 0x2000006aff3c7230 */ /* 0x020fe20000004100 */
[----:B------:R-:W-:Y:S04]  /*2ac0*/  BSSY B1, `(.L_x_44) ;  /* 0x000000a000017945 */ /* 0x000fe80003800000 */
[----:B------:R-:W-:-:S04]  /*2ad0*/  FMUL R61, R60, R89 ;  /* 0x000000593c3d7220 */ /* 0x000fc80000400000 */
[----:B------:R-:W-:-:S05]  /*2ae0*/  FFMA R61, R62, R88, R61 ;  /* 0x000000583e3d7223 */ /* 0x000fca000000003d */
[----:B------:R-:W-:-:S05]  /*2af0*/  F2FP.F16.F32.PACK_AB R61, RZ, R61 ;  /* 0x0000003dff3d723e */ /* 0x000fca00000000ff */
[----:B------:R0:W-:Y:S01]  /*2b00*/  @P0 STG.E.U16 desc[UR36][R58.64+0x10], R61 ;  /* 0x0000103d3a000986 */ /* 0x0001e2000c101524 */
[----:B------:R-:W-:-:S05]  /*2b10*/  IADD3 R113, P0, R113, 0x80, RZ ;  /* 0x0000008071717810 */ /* 0x000fca0007f1e0ff */
[----:B------:R-:W-:Y:S01]  /*2b20*/  IMAD.X R99, RZ, RZ, R99, P0 ;  /* 0x000000ffff637224 */ /* 0x000fe200000e0663 */
[----:B------:R-:W-:-:S13]  /*2b30*/  ISETP.GT.AND P0, PT, R3, 0x8, P1 ;  /* 0x000000080300780c */ /* 0x000fda0000f04270 */
[----:B0-----:R-:W-:Y:S05]  /*2b40*/  @!P0 BRA `(.L_x_45) ;  /* 0x0000000000048947 */ /* 0x001fea0003800000 */
[----:B------:R0:W5:Y:S02]  /*2b50*/  LDG.E.LTC128B.U16 R106, desc[UR36][R56.64+0x12] ;  /* 0x00001224386a7981 */ /* 0x000164000c1e1520 */
.L_x_45:
[----:B------:R-:W-:Y:S05]  /*2b60*/  BSYNC B1 ;  /* 0x0000000000017941 */ /* 0x000fea0003800000 */
.L_x_44:
[----:B-----5:R-:W-:Y:S01]  /*2b70*/  HADD2.F32 R60, -RZ, R106.H0_H0 ;  /* 0x2000006aff3c7230 */ /* 0x020fe20000004100 */
[----:B------:R-:W-:Y:S01]  /*2b80*/  ISETP.GT.AND P2, PT, R4, 0x10, PT ;  /* 0x000000100400780c */ /* 0x000fe20003f44270 */
[----:B------:R-:W-:Y:S01]  /*2b90*/  IMAD R62, R99, R96, RZ ;  /* 0x00000060633e7224 */ /* 0x000fe200078e02ff */
[----:B------:R-:W-:Y:S02]  /*2ba0*/  BSSY B1, `(.L_x_46) ;  /* 0x0000021000017945 */ /* 0x000fe40003800000 */
[----:B------:R-:W-:Y:S01]  /*2bb0*/  FMUL R60, R60, R89 ;  /* 0x000000593c3c7220 */ /* 0x000fe20000400000 */
[----:B------:R-:W-:-:S03]  /*2bc0*/  IMAD R95, R113, R97, R62 ;  /* 0x00000061715f7224 */ /* 0x000fc600078e023e */
[----:B------:R-:W-:Y:S01]  /*2bd0*/  FFMA R60, R63, R88, R60 ;  /* 0x000000583f3c7223 */ /* 0x000fe2000000003c */
[----:B------:R-:W-:-:S04]  /*2be0*/  IMAD.WIDE.U32 R62, R113, R96, R8 ;  /* 0x00000060713e7225 */ /* 0x000fc800078e0008 */
[----:B------:R-:W-:Y:S01]  /*2bf0*/  F2FP.F16.F32.PACK_AB R60, RZ, R60 ;  /* 0x0000003cff3c723e */ /* 0x000fe200000000ff */
[----:B------:R-:W-:-:S03]  /*2c00*/  IMAD.IADD R63, R95, 0x1, R63 ;  /* 0x000000015f3f7824 */ /* 0x000fc600078e023f */
[----:B------:R-:W-:Y:S01]  /*2c10*/  PRMT R99, R60, 0x7610, R99 ;  /* 0x000076103c637816 */ /* 0x000fe20000000063 */
[----:B------:R-:W-:-:S04]  /*2c20*/  IMAD.WIDE.U32 R60, R113, R96, R92 ;  /* 0x00000060713c7225 */ /* 0x000fc800078e005c */
[----:B------:R1:W-:Y:S01]  /*2c30*/  @P0 STG.E.U16 desc[UR36][R58.64+0x12], R99 ;  /* 0x000012633a000986 */ /* 0x0003e2000c101524 */
[----:B------:R-:W-:Y:S02]  /*2c40*/  IMAD.IADD R61, R61, 0x1, R95 ;  /* 0x000000013d3d7824 */ /* 0x000fe400078e025f */
[----:B------:R-:W-:-:S04]  /*2c50*/  IMAD.WIDE.U32 R96, R113, R96, R100 ;  /* 0x0000006071607225 */ /* 0x000fc800078e0064 */
[----:B------:R-:W-:Y:S02]  /*2c60*/  IMAD.IADD R97, R95, 0x1, R97 ;  /* 0x000000015f617824 */ /* 0x000fe400078e0261 */
[----:B-1----:R-:W-:Y:S01]  /*2c70*/  IMAD.WIDE.U32 R98, R23, R20, R62 ;  /* 0x0000001417627225 */ /* 0x002fe200078e003e */
[----:B------:R-:W-:-:S04]  /*2c80*/  LEA R62, P0, R60, R12, 0x1 ;  /* 0x0000000c3c3e7211 */ /* 0x000fc800078008ff */
[----:B------:R-:W-:Y:S01]  /*2c90*/  LEA.HI.X R63, R60, R13, R61, 0x1, P0 ;  /* 0x0000000d3c3f7211 */ /* 0x000fe200000f0c3d */
[----:B------:R-:W-:Y:S01]  /*2ca0*/  IMAD.IADD R61, R111, 0x1, R99 ;  /* 0x000000016f3d7824 */ /* 0x000fe200078e0263 */
[----:B------:R-:W-:-:S04]  /*2cb0*/  LEA R60, P0, R98, R12, 0x1 ;  /* 0x0000000c623c7211 */ /* 0x000fc800078008ff */
[----:B------:R-:W-:Y:S02]  /*2cc0*/  LEA.HI.X R61, R98, R13, R61, 0x1, P0 ;  /* 0x0000000d623d7211 */ /* 0x000fe400000f0c3d */
[----:B------:R-:W-:-:S05]  /*2cd0*/  IADD3 R94, P0, R94, R96, RZ ;  /* 0x000000605e5e7210 */ /* 0x000fca0007f1e0ff */
[----:B------:R-:W-:Y:S01]  /*2ce0*/  IMAD.X R95, R97, 0x1, R93, P0 ;  /* 0x00000001615f7824 */ /* 0x000fe200000e065d */
[----:B------:R-:W-:-:S05]  /*2cf0*/  IADD3 R92, P0, R8, R96, RZ ;  /* 0x00000060085c7210 */ /* 0x000fca0007f1e0ff */
[----:B------:R-:W-:Y:S01]  /*2d00*/  IMAD.X R93, R9, 0x1, R97, P0 ;  /* 0x00000001095d7824 */ /* 0x000fe200000e0661 */
[----:B------:R-:W-:Y:S01]  /*2d10*/  LEA R8, P0, R94, R12, 0x1 ;  /* 0x0000000c5e087211 */ /* 0x000fe200078008ff */
[----:B------:R-:W-:-:S03]  /*2d20*/  IMAD.WIDE.U32 R92, R23, R20, R92 ;  /* 0x00000014175c7225 */ /* 0x000fc600078e005c */
[----:B------:R-:W-:Y:S01]  /*2d30*/  LEA.HI.X R9, R94, R13, R95, 0x1, P0 ;  /* 0x0000000d5e097211 */ /* 0x000fe200000f0c5f */
[----:B------:R-:W-:Y:S01]  /*2d40*/  IMAD.IADD R20, R111, 0x1, R93 ;  /* 0x000000016f147824 */ /* 0x000fe200078e025d */
[----:B------:R-:W-:-:S04]  /*2d50*/  LEA R12, P0, R92, R12, 0x1 ;  /* 0x0000000c5c0c7211 */ /* 0x000fc800078008ff */
[----:B------:R-:W-:Y:S02]  /*2d60*/  LEA.HI.X R13, R92, R13, R20, 0x1, P0 ;  /* 0x0000000d5c0d7211 */ /* 0x000fe400000f0c14 */
[----:B------:R-:W-:Y:S02]  /*2d70*/  ISETP.GT.AND P0, PT, R3, RZ, P2 ;  /* 0x000000ff0300720c */ /* 0x000fe40001704270 */
[----:B------:R-:W-:-:S11]  /*2d80*/  P2R R92, PR, RZ, 0x4 ;  /* 0x00000004ff5c7803 */ /* 0x000fd60000000000 */
[----:B------:R-:W-:Y:S05]  /*2d90*/  @!P0 BRA `(.L_x_47) ;  /* 0x0000000000048947 */ /* 0x000fea0003800000 */
[----:B------:R1:W5:Y:S02]  /*2da0*/  LDG.E.LTC128B.U16 R106, desc[UR36][R6.64+0x20] ;  /* 0x00002024066a7981 */ /* 0x000364000c1e1520 */
.L_x_47:
[----:B------:R-:W-:Y:S05]  /*2db0*/  BSYNC B1 ;  /* 0x0000000000017941 */ /* 0x000fea0003800000 */
.L_x_46:
[----:B-----5:R-:W-:Y:S01]  /*2dc0*/  HADD2.F32 R20, -RZ, R106.H0_H0 ;  /* 0x2000006aff147230 */ /* 0x020fe20000004100 */
        /* <DEDUP_REMOVED lines=10> */
.L_x_49:
[----:B------:R-:W-:Y:S05]  /*2e70*/  BSYNC B1 ;  /* 0x0000000000017941 */ /* 0x000fea0003800000 */
.L_x_48:
[----:B-----5:R-:W-:Y:S01]  /*2e80*/  HADD2.F32 R20, -RZ, R106.H0_H0 ;  /* 0x2000006aff147230 */ /* 0x020fe20000004100 */
[----:B------:R-:W-:Y:S04]  /*2e90*/  BSSY B1, `(.L_x_50) ;  /* 0x0000008000017945 */ /* 0x000fe80003800000 */
[----:B------:R-:W-:-:S04]  /*2ea0*/  FMUL R20, R20, R89 ;  /* 0x0000005914147220 */ /* 0x000fc80000400000 */
[----:B------:R-:W-:-:S05]  /*2eb0*/  FFMA R20, R65, R88, R20 ;  /* 0x0000005841147223 */ /* 0x000fca0000000014 */
[----:B------:R-:W-:-:S05]  /*2ec0*/  F2FP.F16.F32.PACK_AB R20, RZ, R20 ;  /* 0x00000014ff14723e */ /* 0x000fca00000000ff */
[----:B------:R0:W-:Y:S01]  /*2ed0*/  @P0 STG.E.U16 desc[UR36][R14.64+0x22], R20 ;  /* 0x000022140e000986 */ /* 0x0001e2000c101524 */
[----:B------:R-:W-:-:S13]  /*2ee0*/  ISETP.GT.AND P0, PT, R3, 0x8, P2 ;  /* 0x000000080300780c */ /* 0x000fda0001704270 */
[----:B0-----:R-:W-:Y:S05]  /*2ef0*/  @!P0 BRA `(.L_x_51) ;  /* 0x0000000000048947 */ /* 0x001fea0003800000 */
[----:B------:R0:W5:Y:S02]  /*2f00*/  LDG.E.LTC128B.U16 R106, desc[UR36][R56.64+0x20] ;  /* 0x00002024386a7981 */ /* 0x000164000c1e1520 */
.L_x_51:
[----:B------:R-:W-:Y:S05]  /*2f10*/  BSYNC B1 ;  /* 0x0000000000017941 */ /* 0x000fea0003800000 */
.L_x_50:
        /* <DEDUP_REMOVED lines=9> */
.L_x_53:
[----:B------:R-:W-:Y:S05]  /*2fb0*/  BSYNC B1 ;  /* 0x0000000000017941 */ /* 0x000fea0003800000 */
.L_x_52:
        /* <DEDUP_REMOVED lines=11> */
.L_x_55:
[----:B------:R-:W-:Y:S05]  /*3070*/  BSYNC B1 ;  /* 0x0000000000017941 */ /* 0x000fea0003800000 */
.L_x_54:
[----:B-----5:R-:W-:Y:S01]  /*3080*/  HADD2.F32 R20, -RZ, R106.H0_H0 ;  /* 0x2000006aff147230 */ /* 0x020fe20000004100 */
[----:B------:R-:W-:Y:S01]  /*3090*/  ISETP.GT.AND P1, PT, R4, 0x19, PT ;  /* 0x000000190400780c */ /* 0x000fe20003f24270 */
[----:B------:R-:W-:Y:S03]  /*30a0*/  BSSY B1, `(.L_x_56) ;  /* 0x0000009000017945 */ /* 0x000fe60003800000 */
[----:B------:R-:W-:-:S04]  /*30b0*/  FMUL R23, R20, R89 ;  /* 0x0000005914177220 */ /* 0x000fc80000400000 */
[----:B------:R-:W-:Y:S01]  /*30c0*/  FFMA R23, R68, R88, R23 ;  /* 0x0000005844177223 */ /* 0x000fe20000000017 */
[----:B------:R-:W-:-:S04]  /*30d0*/  P2R R68, PR, RZ, 0x2 ;  /* 0x00000002ff447803 */ /* 0x000fc80000000000 */
[----:B------:R-:W-:-:S05]  /*30e0*/  F2FP.F16.F32.PACK_AB R23, RZ, R23 ;  /* 0x00000017ff17723e */ /* 0x000fca00000000ff */
[----:B------:R0:W-:Y:S01]  /*30f0*/  @P0 STG.E.U16 desc[UR36][R14.64+0x30], R23 ;  /* 0x000030170e000986 */ /* 0x0001e2000c101524 */
[----:B------:R-:W-:-:S13]  /*3100*/  ISETP.GT.AND P0, PT, R3, RZ, P1 ;  /* 0x000000ff0300720c */ /* 0x000fda0000f04270 */
[----:B0-----:R-:W-:Y:S05]  /*3110*/  @!P0 BRA `(.L_x_57) ;  /* 0x0000000000048947 */ /* 0x001fea0003800000 */
[----:B------:R0:W5:Y:S02]  /*3120*/  LDG.E.LTC128B.U16 R106, desc[UR36][R6.64+0x32] ;  /* 0x00003224066a7981 */ /* 0x000164000c1e1520 */
.L_x_57:
[----:B------:R-:W-:Y:S05]  /*3130*/  BSYNC B1 ;  /* 0x0000000000017941 */ /* 0x000fea0003800000 */
.L_x_56:
        /* <DEDUP_REMOVED lines=9> */
.L_x_59:
[----:B------:R-:W-:Y:S05]  /*31d0*/  BSYNC B1 ;  /* 0x0000000000017941 */ /* 0x000fea0003800000 */
.L_x_58:
        /* <DEDUP_REMOVED lines=9> */
.L_x_61:
[----:B------:R-:W-:Y:S05]  /*3270*/  BSYNC B1 ;  /* 0x0000000000017941 */ /* 0x000fea0003800000 */
.L_x_60:
        /* <DEDUP_REMOVED lines=11> */
.L_x_63:
[----:B------:R-:W-:Y:S05]  /*3330*/  BSYNC B1 ;  /* 0x0000000000017941 */ /* 0x000fea0003800000 */
.L_x_62:
        /* <DEDUP_REMOVED lines=11> */
.L_x_65:
[----:B------:R-:W-:Y:S05]  /*33f0*/  BSYNC B1 ;  /* 0x0000000000017941 */ /* 0x000fea0003800000 */
.L_x_64:
        /* <DEDUP_REMOVED lines=9> */
.L_x_67:
[----:B------:R-:W-:Y:S05]  /*3490*/  BSYNC B1 ;  /* 0x0000000000017941 */ /* 0x000fea0003800000 */
.L_x_66:
        /* <DEDUP_REMOVED lines=9> */
.L_x_69:
[----:B------:R-:W-:Y:S05]  /*3530*/  BSYNC B1 ;  /* 0x0000000000017941 */ /* 0x000fea0003800000 */
.L_x_68:
        /* <DEDUP_REMOVED lines=11> */
.L_x_71:
[----:B------:R-:W-:Y:S05]  /*35f0*/  BSYNC B1 ;  /* 0x0000000000017941 */ /* 0x000fea0003800000 */
.L_x_70:
        /* <DEDUP_REMOVED lines=11> */
.L_x_73:
[----:B------:R-:W-:Y:S05]  /*36b0*/  BSYNC B1 ;  /* 0x0000000000017941 */ /* 0x000fea0003800000 */
.L_x_72:
        /* <DEDUP_REMOVED lines=9> */
.L_x_75:
[----:B------:R-:W-:Y:S05]  /*3750*/  BSYNC B1 ;  /* 0x0000000000017941 */ /* 0x000fea0003800000 */
.L_x_74:
        /* <DEDUP_REMOVED lines=9> */
.L_x_77:
[----:B------:R-:W-:Y:S05]  /*37f0*/  BSYNC B1 ;  /* 0x0000000000017941 */ /* 0x000fea0003800000 */
.L_x_76:
[----:B-----5:R-:W-:Y:S01]  /*3800*/  HADD2.F32 R20, -RZ, R106.H0_H0 ;  /* 0x2000006aff147230 */ /* 0x020fe20000004100 */
[----:B------:R-:W-:Y:S01]  /*3810*/  ISETP.GT.AND P6, PT, R4, 0x30, PT ;  /* 0x000000300400780c */ /* 0x000fe20003fc4270 */
[----:B------:R-:W-:Y:S03]  /*3820*/  BSSY B1, `(.L_x_78) ;  /* 0x0000008000017945 */ /* 0x000fe60003800000 */
[----:B------:R-:W-:-:S04]  /*3830*/  FMUL R20, R20, R89 ;  /* 0x0000005914147220 */ /* 0x000fc80000400000 */
[----:B------:R-:W-:-:S05]  /*3840*/  FFMA R20, R79, R88, R20 ;  /* 0x000000584f147223 */ /* 0x000fca0000000014 */
[----:B------:R-:W-:-:S05]  /*3850*/  F2FP.F16.F32.PACK_AB R20, RZ, R20 ;  /* 0x00000014ff14723e */ /* 0x000fca00000000ff */
[----:B------:R0:W-:Y:S01]  /*3860*/  @P0 STG.E.U16 desc[UR36][R58.64+0x52], R20 ;  /* 0x000052143a000986 */ /* 0x0001e2000c101524 */
[----:B------:R-:W-:-:S13]  /*3870*/  ISETP.GT.AND P0, PT, R3, RZ, P6 ;  /* 0x000000ff0300720c */ /* 0x000fda0003704270 */
[----:B0-----:R-:W-:Y:S05]  /*3880*/  @!P0 BRA `(.L_x_79) ;  /* 0x0000000000048947 */ /* 0x001fea0003800000 */
[----:B------:R0:W5:Y:S02]  /*3890*/  LDG.E.LTC128B.U16 R106, desc[UR36][R6.64+0x60] ;  /* 0x00006024066a7981 */ /* 0x000164000c1e1520 */
.L_x_79:
[----:B------:R-:W-:Y:S05]  /*38a0*/  BSYNC B1 ;  /* 0x0000000000017941 */ /* 0x000fea0003800000 */
.L_x_78:
        /* <DEDUP_REMOVED lines=10> */
.L_x_81:
[----:B------:R-:W-:Y:S05]  /*3950*/  BSYNC B1 ;  /* 0x0000000000017941 */ /* 0x000fea0003800000 */
.L_x_80:
        /* <DEDUP_REMOVED lines=9> */
.L_x_83:
[----:B------:R-:W-:Y:S05]  /*39f0*/  BSYNC B1 ;  /* 0x0000000000017941 */ /* 0x000fea0003800000 */
.L_x_82:
        /* <DEDUP_REMOVED lines=9> */
.L_x_85:
[----:B------:R-:W-:Y:S05]  /*3a90*/  BSYNC B1 ;  /* 0x0000000000017941 */ /* 0x000fea0003800000 */
.L_x_84:
        /* <DEDUP_REMOVED lines=10> */
.L_x_87:
[----:B------:R-:W-:Y:S05]  /*3b40*/  BSYNC B1 ;  /* 0x0000000000017941 */ /* 0x000fea0003800000 */
.L_x_86:
[----:B-----5:R-:W-:Y:S01]  /*3b50*/  HADD2.F32 R20, -RZ, R106.H0_H0 ;  /* 0x2000006aff147230 */ /* 0x020fe20000004100 */
[----:B------:R-:W-:Y:S04]  /*3b60*/  BSSY B1, `(.L_x_88) ;  /* 0x000000f000017945 */ /* 0x000fe80003800000 */
[----:B------:R-:W-:-:S04]  /*3b70*/  FMUL R23, R20, R89 ;  /* 0x0000005914177220 */ /* 0x000fc80000400000 */
[----:B------:R-:W-:-:S05]  /*3b80*/  FFMA R23, R84, R88, R23 ;  /* 0x0000005854177223 */ /* 0x000fca0000000017 */
[----:B------:R-:W-:-:S05]  /*3b90*/  F2FP.F16.F32.PACK_AB R23, RZ, R23 ;  /* 0x00000017ff17723e */ /* 0x000fca00000000ff */
[----:B------:R0:W-:Y:S01]  /*3ba0*/  @P0 STG.E.U16 desc[UR36][R14.64+0x70], R23 ;  /* 0x000070170e000986 */ /* 0x0001e2000c101524 */
[----:B------:R-:W-:-:S05]  /*3bb0*/  IADD3 R64, P0, R5, R90, RZ ;  /* 0x0000005a05407210 */ /* 0x000fca0007f1e0ff */
[----:B------:R-:W-:Y:S01]  /*3bc0*/  IMAD.X R65, R21, 0x1, R91, P0 ;  /* 0x0000000115417824 */ /* 0x000fe200000e065b */
[----:B------:R-:W-:-:S05]  /*3bd0*/  IADD3 R66, P0, R5, R90, RZ ;  /* 0x0000005a05427210 */ /* 0x000fca0007f1e0ff */
[----:B------:R-:W-:Y:S01]  /*3be0*/  IMAD.X R67, R21, 0x1, R91, P0 ;  /* 0x0000000115437824 */ /* 0x000fe200000e065b */
[----:B------:R-:W-:-:S05]  /*3bf0*/  IADD3 R20, P0, R5, R14, RZ ;  /* 0x0000000e05147210 */ /* 0x000fca0007f1e0ff */
[----:B------:R-:W-:Y:S01]  /*3c00*/  IMAD.X R21, R21, 0x1, R15, P0 ;  /* 0x0000000115157824 */ /* 0x000fe200000e060f */
[----:B------:R-:W-:-:S04]  /*3c10*/  ISETP.GT.AND P0, PT, R4, 0x39, PT ;  /* 0x000000390400780c */ /* 0x000fc80003f04270 */
[----:B------:R-:W-:-:S13]  /*3c20*/  ISETP.GT.AND P3, PT, R3, RZ, P0 ;  /* 0x000000ff0300720c */ /* 0x000fda0000764270 */
[----:B0-----:R-:W-:Y:S05]  /*3c30*/  @!P3 BRA `(.L_x_89) ;  /* 0x000000000004b947 */ /* 0x001fea0003800000 */
[----:B------:R0:W5:Y:S02]  /*3c40*/  LDG.E.LTC128B.U16 R106, desc[UR36][R6.64+0x72] ;  /* 0x00007224066a7981 */ /* 0x000164000c1e1520 */
.L_x_89:
[----:B------:R-:W-:Y:S05]  /*3c50*/  BSYNC B1 ;  /* 0x0000000000017941 */ /* 0x000fea0003800000 */
.L_x_88:
        /* <DEDUP_REMOVED lines=9> */
.L_x_91:
[----:B------:R-:W-:Y:S05]  /*3cf0*/  BSYNC B1 ;  /* 0x0000000000017941 */ /* 0x000fea0003800000 */
.L_x_90:
        /* <DEDUP_REMOVED lines=9> */
.L_x_93:
[----:B------:R-:W-:Y:S05]  /*3d90*/  BSYNC B1 ;  /* 0x0000000000017941 */ /* 0x000fea0003800000 */
.L_x_92:
[----:B-----5:R-:W-:-:S05]  /*3da0*/  HADD2.F32 R4, -RZ, R106.H0_H0 ;  /* 0x2000006aff047230 */ /* 0x020fca0000004100 */
[----:B------:R-:W-:-:S04]  /*3db0*/  FMUL R4, R4, R89 ;  /* 0x0000005904047220 */ /* 0x000fc80000400000 */
[----:B------:R-:W-:-:S05]  /*3dc0*/  FFMA R4, R87, R88, R4 ;  /* 0x0000005857047223 */ /* 0x000fca0000000004 */
[----:B------:R-:W-:-:S04]  /*3dd0*/  F2FP.F16.F32.PACK_AB R4, RZ, R4 ;  /* 0x00000004ff04723e */ /* 0x000fc800000000ff */
[----:B-1-3--:R-:W-:-:S05]  /*3de0*/  PRMT R6, R4, 0x7610, R6 ;  /* 0x0000761004067816 */ /* 0x00afca0000000006 */
[----:B------:R1:W-:Y:S01]  /*3df0*/  @P3 STG.E.U16 desc[UR36][R58.64+0x72], R6 ;  /* 0x000072063a003986 */ /* 0x0003e2000c101524 */
[----:B------:R-:W-:-:S13]  /*3e00*/  ISETP.GT.AND P3, PT, R3, 0x80, P5 ;  /* 0x000000800300780c */ /* 0x000fda0002f64270 */
[----:B------:R-:W3:Y:S01]  /*3e10*/  @P3 LDG.E.LTC128B.U16 R106, desc[UR36][R62.64] ;  /* 0x000000243e6a3981 */ /* 0x000ee2000c1e1520 */
[----:B------:R-:W-:Y:S01]  /*3e20*/  BSSY B1, `(.L_x_94) ;  /* 0x000000a000017945 */ /* 0x000fe20003800000 */
[----:B---3--:R-:W-:-:S05]  /*3e30*/  HADD2.F32 R4, -RZ, R106.H0_H0 ;  /* 0x2000006aff047230 */ /* 0x008fca0000004100 */
[----:B------:R-:W-:-:S04]  /*3e40*/  FMUL R5, R4, R89 ;  /* 0x0000005904057220 */ /* 0x000fc80000400000 */
[----:B------:R-:W-:-:S05]  /*3e50*/  FFMA R5, R24, R88, R5 ;  /* 0x0000005818057223 */ /* 0x000fca0000000005 */
[----:B------:R-:W-:-:S05]  /*3e60*/  F2FP.F16.F32.PACK_AB R5, RZ, R5 ;  /* 0x00000005ff05723e */ /* 0x000fca00000000ff */
[----:B------:R1:W-:Y:S01]  /*3e70*/  @P3 STG.E.U16 desc[UR36][R20.64], R5 ;  /* 0x0000000514003986 */ /* 0x0003e2000c101524 */
[----:B------:R-:W-:-:S04]  /*3e80*/  ISETP.NE.AND P3, PT, R107, RZ, PT ;  /* 0x000000ff6b00720c */ /* 0x000fc80003f65270 */
[----:B------:R-:W-:-:S13]  /*3e90*/  ISETP.GT.AND P3, PT, R3, 0x80, P3 ;  /* 0x000000800300780c */ /* 0x000fda0001f64270 */
[----:B-1----:R-:W-:Y:S05]  /*3ea0*/  @!P3 BRA `(.L_x_95) ;  /* 0x000000000004b947 */ /* 0x002fea0003800000 */
[----:B------:R1:W5:Y:S02]  /*3eb0*/  LDG.E.LTC128B.U16 R106, desc[UR36][R60.64+0x2] ;  /* 0x000002243c6a7981 */ /* 0x000364000c1e1520 */
.L_x_95:
[----:B------:R-:W-:Y:S05]  /*3ec0*/  BSYNC B1 ;  /* 0x0000000000017941 */ /* 0x000fea0003800000 */
.L_x_94:
[----:B-----5:R-:W-:Y:S01]  /*3ed0*/  HADD2.F32 R4, -RZ, R106.H0_H0 ;  /* 0x2000006aff047230 */ /* 0x020fe20000004100 */
[----:B------:R-:W-:Y:S01]  /*3ee0*/  ISETP.GT.AND P5, PT, R3, 0x88, P5 ;  /* 0x000000880300780c */ /* 0x000fe20002fa4270 */
[----:B------:R-:W-:Y:S01]  /*3ef0*/  @P3 IMAD.MOV.U32 R5, RZ, RZ, R21 ;  /* 0x000000ffff053224 */ /* 0x000fe200078e0015 */
[----:B------:R-:W-:Y:S02]  /*3f00*/  BSSY B1, `(.L_x_96) ;  /* 0x0000009000017945 */ /* 0x000fe40003800000 */
[----:B------:R-:W-:-:S04]  /*3f10*/  FMUL R4, R4, R89 ;  /* 0x0000005904047220 */ /* 0x000fc80000400000 */
[----:B------:R-:W-:-:S05]  /*3f20*/  FFMA R4, R25, R88, R4 ;  /* 0x0000005819047223 */ /* 0x000fca0000000004 */
[----:B------:R-:W-:-:S04]  /*3f30*/  F2FP.F16.F32.PACK_AB R4, RZ, R4 ;  /* 0x00000004ff04723e */ /* 0x000fc800000000ff */
[----:B------:R-:W-:Y:S01]  /*3f40*/  PRMT R6, R4, 0x7610, R6 ;  /* 0x0000761004067816 */ /* 0x000fe20000000006 */
[----:B------:R-:W-:-:S05]  /*3f50*/  @P3 IMAD.MOV.U32 R4, RZ, RZ, R20 ;  /* 0x000000ffff043224 */ /* 0x000fca00078e0014 */
[----:B------:R3:W-:Y:S01]  /*3f60*/  @P3 STG.E.U16 desc[UR36][R4.64+0x2], R6 ;  /* 0x0000020604003986 */ /* 0x0007e2000c101524 */
[----:B------:R-:W-:Y:S05]  /*3f70*/  @!P5 BRA `(.L_x_97) ;  /* 0x000000000004d947 */ /* 0x000fea0003800000 */
[----:B------:R0:W5:Y:S02]  /*3f80*/  LDG.E.LTC128B.U16 R106, desc[UR36][R8.64] ;  /* 0x00000024086a7981 */ /* 0x000164000c1e1520 */
.L_x_97:
[----:B------:R-:W-:Y:S05]  /*3f90*/  BSYNC B1 ;  /* 0x0000000000017941 */ /* 0x000fea0003800000 */
.L_x_96:
[----:B---3-5:R-:W-:Y:S01]  /*3fa0*/  HADD2.F32 R4, -RZ, R106.H0_H0 ;  /* 0x2000006aff047230 */ /* 0x028fe20000004100 */
[----:B------:R-:W-:Y:S01]  /*3fb0*/  ISETP.NE.AND P3, PT, R107, RZ, PT ;  /* 0x000000ff6b00720c */ /* 0x000fe20003f65270 */
[----:B------:R-:W-:Y:S03]  /*3fc0*/  BSSY B1, `(.L_x_98) ;  /* 0x0000008000017945 */ /* 0x000fe60003800000 */
[----:B------:R-:W-:Y:S01]  /*3fd0*/  FMUL R5, R4, R89 ;  /* 0x0000005904057220 */ /* 0x000fe20000400000 */
[----:B------:R-:W-:-:S03]  /*3fe0*/  ISETP.GT.AND P3, PT, R3, 0x88, P3 ;  /* 0x000000880300780c */ /* 0x000fc60001f64270 */
[----:B------:R-:W-:-:S05]  /*3ff0*/  FFMA R5, R26, R88, R5 ;  /* 0x000000581a057223 */ /* 0x000fca0000000005 */
[----:B------:R-:W-:-:S05]  /*4000*/  F2FP.F16.F32.PACK_AB R5, RZ, R5 ;  /* 0x00000005ff05723e */ /* 0x000fca00000000ff */
[----:B------:R3:W-:Y:S01]  /*4010*/  @P5 STG.E.U16 desc[UR36][R64.64], R5 ;  /* 0x0000000540005986 */ /* 0x0007e2000c101524 */
[----:B------:R-:W-:Y:S05]  /*4020*/  @!P3 BRA `(.L_x_99) ;  /* 0x000000000004b947 */ /* 0x000fea0003800000 */
[----:B------:R0:W5:Y:S02]  /*4030*/  LDG.E.LTC128B.U16 R106, desc[UR36][R12.64+0x2] ;  /* 0x000002240c6a7981 */ /* 0x000164000c1e1520 */
.L_x_99:
[----:B------:R-:W-:Y:S05]  /*4040*/  BSYNC B1 ;  /* 0x0000000000017941 */ /* 0x000fea0003800000 */
.L_x_98:
[----:B-----5:R-:W-:Y:S01]  /*4050*/  HADD2.F32 R4, -RZ, R106.H0_H0 ;  /* 0x2000006aff047230 */ /* 0x020fe20000004100 */
[----:B------:R-:W-:Y:S01]  /*4060*/  ISETP.NE.AND P5, PT, R108, RZ, PT ;  /* 0x000000ff6c00720c */ /* 0x000fe20003fa5270 */
[----:B------:R-:W-:Y:S03]  /*4070*/  BSSY B1, `(.L_x_100) ;  /* 0x0000008000017945 */ /* 0x000fe60003800000 */
[----:B------:R-:W-:-:S04]  /*4080*/  FMUL R4, R4, R89 ;  /* 0x0000005904047220 */ /* 0x000fc80000400000 */
[----:B------:R-:W-:-:S05]  /*4090*/  FFMA R4, R27, R88, R4 ;  /* 0x000000581b047223 */ /* 0x000fca0000000004 */
[----:B------:R-:W-:-:S05]  /*40a0*/  F2FP.F16.F32.PACK_AB R4, RZ, R4 ;  /* 0x00000004ff04723e */ /* 0x000fca00000000ff */
[----:B------:R0:W-:Y:S01]  /*40b0*/  @P3 STG.E.U16 desc[UR36][R66.64+0x2], R4 ;  /* 0x0000020442003986 */ /* 0x0001e2000c101524 */
[----:B------:R-:W-:-:S13]  /*40c0*/  ISETP.GT.AND P3, PT, R3, 0x80, P5 ;  /* 0x000000800300780c */ /* 0x000fda0002f64270 */
[----:B0-----:R-:W-:Y:S05]  /*40d0*/  @!P3 BRA `(.L_x_101) ;  /* 0x000000000004b947 */ /* 0x001fea0003800000 */
[----:B------:R0:W5:Y:S02]  /*40e0*/  LDG.E.LTC128B.U16 R106, desc[UR36][R60.64+0x10] ;  /* 0x000010243c6a7981 */ /* 0x000164000c1e1520 */
.L_x_101:
[----:B------:R-:W-:Y:S05]  /*40f0*/  BSYNC B1 ;  /* 0x0000000000017941 */ /* 0x000fea0003800000 */
.L_x_100:
[----:B-----5:R-:W-:Y:S01]  /*4100*/  HADD2.F32 R4, -RZ, R106.H0_H0 ;  /* 0x2000006aff047230 */ /* 0x020fe20000004100 */
[----:B------:R-:W-:Y:S01]  /*4110*/  ISETP.NE.AND P5, PT, R104, RZ, PT ;  /* 0x000000ff6800720c */ /* 0x000fe20003fa5270 */
[----:B------:R-:W-:Y:S03]  /*4120*/  BSSY B1, `(.L_x_102) ;  /* 0x000000b000017945 */ /* 0x000fe60003800000 */
[----:B---3--:R-:W-:Y:S01]  /*4130*/  FMUL R5, R4, R89 ;  /* 0x0000005904057220 */ /* 0x008fe20000400000 */
[----:B------:R-:W-:-:S03]  /*4140*/  @P3 IMAD.MOV.U32 R4, RZ, RZ, R20 ;  /* 0x000000ffff043224 */ /* 0x000fc600078e0014 */
[----:B------:R-:W-:-:S05]  /*4150*/  FFMA R5, R28, R88, R5 ;  /* 0x000000581c057223 */ /* 0x000fca0000000005 */
[----:B------:R-:W-:-:S04]  /*4160*/  F2FP.F16.F32.PACK_AB R5, RZ, R5 ;  /* 0x00000005ff05723e */ /* 0x000fc800000000ff */
[----:B------:R-:W-:Y:S01]  /*4170*/  PRMT R6, R5, 0x7610, R6 ;  /* 0x0000761005067816 */ /* 0x000fe20000000006 */
[----:B------:R-:W-:-:S05]  /*4180*/  @P3 IMAD.MOV.U32 R5, RZ, RZ, R21 ;  /* 0x000000ffff053224 */ /* 0x000fca00078e0015 */
[----:B------:R3:W-:Y:S01]  /*4190*/  @P3 STG.E.U16 desc[UR36][R4.64+0x10], R6 ;  /* 0x0000100604003986 */ /* 0x0007e2000c101524 */
[----:B------:R-:W-:-:S13]  /*41a0*/  ISETP.GT.AND P3, PT, R3, 0x80, P5 ;  /* 0x000000800300780c */ /* 0x000fda0002f64270 */
[----:B---3--:R-:W-:Y:S05]  /*41b0*/  @!P3 BRA `(.L_x_103) ;  /* 0x000000000004b947 */ /* 0x008fea0003800000 */
[----:B------:R3:W5:Y:S02]  /*41c0*/  LDG.E.LTC128B.U16 R106, desc[UR36][R60.64+0x12] ;  /* 0x000012243c6a7981 */ /* 0x000764000c1e1520 */
.L_x_103:
[----:B------:R-:W-:Y:S05]  /*41d0*/  BSYNC B1 ;  /* 0x0000000000017941 */ /* 0x000fea0003800000 */
.L_x_102:
[----:B-----5:R-:W-:Y:S01]  /*41e0*/  HADD2.F32 R4, -RZ, R106.H0_H0 ;  /* 0x2000006aff047230 */ /* 0x020fe20000004100 */
[----:B------:R-:W-:Y:S01]  /*41f0*/  BSSY B1, `(.L_x_104) ;  /* 0x000000c000017945 */ /* 0x000fe20003800000 */
[----:B------:R-:W-:-:S03]  /*4200*/  @P3 IMAD.MOV.U32 R5, RZ, RZ, R21 ;  /* 0x000000ffff053224 */ /* 0x000fc600078e0015 */
[----:B------:R-:W-:-:S04]  /*4210*/  FMUL R4, R4, R89 ;  /* 0x0000005904047220 */ /* 0x000fc80000400000 */
[----:B------:R-:W-:-:S05]  /*4220*/  FFMA R4, R29, R88, R4 ;  /* 0x000000581d047223 */ /* 0x000fca0000000004 */
[----:B------:R-:W-:-:S04]  /*4230*/  F2FP.F16.F32.PACK_AB R4, RZ, R4 ;  /* 0x00000004ff04723e */ /* 0x000fc800000000ff */
[----:B------:R-:W-:Y:S01]  /*4240*/  PRMT R6, R4, 0x7610, R6 ;  /* 0x0000761004067816 */ /* 0x000fe20000000006 */
[----:B------:R-:W-:-:S05]  /*4250*/  @P3 IMAD.MOV.U32 R4, RZ, RZ, R20 ;  /* 0x000000ffff043224 */ /* 0x000fca00078e0014 */
[----:B------:R0:W-:Y:S01]  /*4260*/  @P3 STG.E.U16 desc[UR36][R4.64+0x12], R6 ;  /* 0x0000120604003986 */ /* 0x0001e2000c101524 */
[----:B------:R-:W-:-:S04]  /*4270*/  ISETP.NE.AND P3, PT, R108, RZ, PT ;  /* 0x000000ff6c00720c */ /* 0x000fc80003f65270 */
[----:B------:R-:W-:-:S13]  /*4280*/  ISETP.GT.AND P3, PT, R3, 0x88, P3 ;  /* 0x000000880300780c */ /* 0x000fda0001f64270 */
[----:B0-----:R-:W-:Y:S05]  /*4290*/  @!P3 BRA `(.L_x_105) ;  /* 0x000000000004b947 */ /* 0x001fea0003800000 */
[----:B------:R0:W5:Y:S02]  /*42a0*/  LDG.E.LTC128B.U16 R106, desc[UR36][R12.64+0x10] ;  /* 0x000010240c6a7981 */ /* 0x000164000c1e1520 */
.L_x_105:
[----:B------:R-:W-:Y:S05]  /*42b0*/  BSYNC B1 ;  /* 0x0000000000017941 */ /* 0x000fea0003800000 */
.L_x_104:
        /* <DEDUP_REMOVED lines=9> */
.L_x_107:
[----:B------:R-:W-:Y:S05]  /*4350*/  BSYNC B1 ;  /* 0x0000000000017941 */ /* 0x000fea0003800000 */
.L_x_106:
[----:B-----5:R-:W-:Y:S01]  /*4360*/  HADD2.F32 R4, -RZ, R106.H0_H0 ;  /* 0x2000006aff047230 */ /* 0x020fe20000004100 */
[----:B------:R-:W-:Y:S01]  /*4370*/  ISETP.NE.AND P5, PT, R92, RZ, PT ;  /* 0x000000ff5c00720c */ /* 0x000fe20003fa5270 */
        /* <DEDUP_REMOVED lines=8> */
[----:B------:R-:W-:-:S13]  /*4400*/  ISETP.GT.AND P3, PT, R3, 0x80, P5 ;  /* 0x000000800300780c */ /* 0x000fda0002f64270 */
[----:B0-----:R-:W-:Y:S05]  /*4410*/  @!P3 BRA `(.L_x_109) ;  /* 0x000000000004b947 */ /* 0x001fea0003800000 */
[----:B------:R0:W5:Y:S02]  /*4420*/  LDG.E.LTC128B.U16 R106, desc[UR36][R60.64+0x20] ;  /* 0x000020243c6a7981 */ /* 0x000164000c1e1520 */
.L_x_109:
[----:B------:R-:W-:Y:S05]  /*4430*/  BSYNC B1 ;  /* 0x0000000000017941 */ /* 0x000fea0003800000 */
.L_x_108:
[----:B-----5:R-:W-:Y:S01]  /*4440*/  HADD2.F32 R4, -RZ, R106.H0_H0 ;  /* 0x2000006aff047230 */ /* 0x020fe20000004100 */
[----:B------:R-:W-:Y:S01]  /*4450*/  ISETP.NE.AND P5, PT, R93, RZ, PT ;  /* 0x000000ff5d00720c */ /* 0x000fe20003fa5270 */
[----:B------:R-:W-:Y:S03]  /*4460*/  BSSY B1, `(.L_x_110) ;  /* 0x000000b000017945 */ /* 0x000fe60003800000 */
[----:B------:R-:W-:Y:S01]  /*4470*/  FMUL R5, R4, R89 ;  /* 0x0000005904057220 */ /* 0x000fe20000400000 */
[----:B------:R-:W-:-:S03]  /*4480*/  @P3 IMAD.MOV.U32 R4, RZ, RZ, R20 ;  /* 0x000000ffff043224 */ /* 0x000fc600078e0014 */
        /* <DEDUP_REMOVED lines=8> */
.L_x_111:
[----:B------:R-:W-:Y:S05]  /*4510*/  BSYNC B1 ;  /* 0x0000000000017941 */ /* 0x000fea0003800000 */
.L_x_110:
        /* <DEDUP_REMOVED lines=13> */
.L_x_113:
[----:B------:R-:W-:Y:S05]  /*45f0*/  BSYNC B1 ;  /* 0x0000000000017941 */ /* 0x000fea0003800000 */
.L_x_112:
[----:B-----5:R-:W-:Y:S01]  /*4600*/  HADD2.F32 R4, -RZ, R106.H0_H0 ;  /* 0x2000006aff047230 */ /* 0x020fe20000004100 */
[----:B------:R-:W-:Y:S04]  /*4610*/  BSSY B1, `(.L_x_114) ;  /* 0x000000b000017945 */ /* 0x000fe80003800000 */
        /* <DEDUP_REMOVED lines=10> */
.L_x_115:
[----:B------:R-:W-:Y:S05]  /*46c0*/  BSYNC B1 ;  /* 0x0000000000017941 */ /* 0x000fea0003800000 */
.L_x_114:
        /* <DEDUP_REMOVED lines=13> */
.L_x_117:
[----:B------:R-:W-:Y:S05]  /*47a0*/  BSYNC B1 ;  /* 0x0000000000017941 */ /* 0x000fea0003800000 */
.L_x_116:
        /* <DEDUP_REMOVED lines=13> */
.L_x_119:
[----:B------:R-:W-:Y:S05]  /*4880*/  BSYNC B1 ;  /* 0x0000000000017941 */ /* 0x000fea0003800000 */
.L_x_118:
        /* <DEDUP_REMOVED lines=13> */
.L_x_121:
[----:B------:R-:W-:Y:S05]  /*4960*/  BSYNC B1 ;  /* 0x0000000000017941 */ /* 0x000fea0003800000 */
.L_x_120:
        /* <DEDUP_REMOVED lines=12> */
.L_x_123:
[----:B------:R-:W-:Y:S05]  /*4a30*/  BSYNC B1 ;  /* 0x0000000000017941 */ /* 0x000fea0003800000 */
.L_x_122:
        /* <DEDUP_REMOVED lines=13> */
.L_x_125:
[----:B------:R-:W-:Y:S05]  /*4b10*/  BSYNC B1 ;  /* 0x0000000000017941 */ /* 0x000fea0003800000 */
.L_x_124:
        /* <DEDUP_REMOVED lines=13> */
.L_x_127:
[----:B------:R-:W-:Y:S05]  /*4bf0*/  BSYNC B1 ;  /* 0x0000000000017941 */ /* 0x000fea0003800000 */
.L_x_126:
        /* <DEDUP_REMOVED lines=13> */
.L_x_129:
[----:B------:R-:W-:Y:S05]  /*4cd0*/  BSYNC B1 ;  /* 0x0000000000017941 */ /* 0x000fea0003800000 */
.L_x_128:
        /* <DEDUP_REMOVED lines=12> */
.L_x_131:
[----:B------:R-:W-:Y:S05]  /*4da0*/  BSYNC B1 ;  /* 0x0000000000017941 */ /* 0x000fea0003800000 */
.L_x_130:
        /* <DEDUP_REMOVED lines=13> */
.L_x_133:
[----:B------:R-:W-:Y:S05]  /*4e80*/  BSYNC B1 ;  /* 0x0000000000017941 */ /* 0x000fea0003800000 */
.L_x_132:
        /* <DEDUP_REMOVED lines=12> */
.L_x_135:
[----:B------:R-:W-:Y:S05]  /*4f50*/  BSYNC B1 ;  /* 0x0000000000017941 */ /* 0x000fea0003800000 */
.L_x_134:
        /* <DEDUP_REMOVED lines=12> */
.L_x_137:
[----:B------:R-:W-:Y:S05]  /*5020*/  BSYNC B1 ;  /* 0x0000000000017941 */ /* 0x000fea0003800000 */
.L_x_136:
        /* <DEDUP_REMOVED lines=12> */
.L_x_139:
[----:B------:R-:W-:Y:S05]  /*50f0*/  BSYNC B1 ;  /* 0x0000000000017941 */ /* 0x000fea0003800000 */
.L_x_138:
        /* <DEDUP_REMOVED lines=12> */
.L_x_141:
[----:B------:R-:W-:Y:S05]  /*51c0*/  BSYNC B1 ;  /* 0x0000000000017941 */ /* 0x000fea0003800000 */
.L_x_140:
        /* <DEDUP_REMOVED lines=12> */
.L_x_143:
[----:B------:R-:W-:Y:S05]  /*5290*/  BSYNC B1 ;  /* 0x0000000000017941 */ /* 0x000fea0003800000 */
.L_x_142:
        /* <DEDUP_REMOVED lines=12> */
.L_x_145:
[----:B------:R-:W-:Y:S05]  /*5360*/  BSYNC B1 ;  /* 0x0000000000017941 */ /* 0x000fea0003800000 */
.L_x_144:
[----:B0----5:R-:W-:Y:S01]  /*5370*/  HADD2.F32 R4, -RZ, R106.H0_H0 ;  /* 0x2000006aff047230 */ /* 0x021fe20000004100 */
[----:B------:R-:W-:Y:S01]  /*5380*/  ISETP.GT.AND P2, PT, R3, 0x88, P2 ;  /* 0x000000880300780c */ /* 0x000fe20001744270 */
        /* <DEDUP_REMOVED lines=8> */
[----:B------:R-:W-:Y:S05]  /*5410*/  @!P2 BRA `(.L_x_147) ;  /* 0x000000000004a947 */ /* 0x000fea0003800000 */
[----:B------:R0:W5:Y:S02]  /*5420*/  LDG.E.LTC128B.U16 R106, desc[UR36][R12.64+0x62] ;  /* 0x000062240c6a7981 */ /* 0x000164000c1e1520 */
.L_x_147:
[----:B------:R-:W-:Y:S05]  /*5430*/  BSYNC B1 ;  /* 0x0000000000017941 */ /* 0x000fea0003800000 */
.L_x_146:
[----:B0----5:R-:W-:Y:S01]  /*5440*/  HADD2.F32 R4, -RZ, R106.H0_H0 ;  /* 0x2000006aff047230 */ /* 0x021fe20000004100 */
        /* <DEDUP_REMOVED lines=11> */
.L_x_149:
[----:B------:R-:W-:Y:S05]  /*5500*/  BSYNC B1 ;  /* 0x0000000000017941 */ /* 0x000fea0003800000 */
.L_x_148:
        /* <DEDUP_REMOVED lines=12> */
.L_x_151:
[----:B------:R-:W-:Y:S05]  /*55d0*/  BSYNC B1 ;  /* 0x0000000000017941 */ /* 0x000fea0003800000 */
.L_x_150:
[----:B0----5:R-:W-:Y:S01]  /*55e0*/  HADD2.F32 R4, -RZ, R106.H0_H0 ;  /* 0x2000006aff047230 */ /* 0x021fe20000004100 */
[----:B------:R-:W-:Y:S01]  /*55f0*/  ISETP.GT.AND P1, PT, R3, 0x88, P1 ;  /* 0x000000880300780c */ /* 0x000fe20000f24270 */
[----:B------:R-:W-:Y:S03]  /*5600*/  BSSY B1, `(.L_x_152) ;  /* 0x0000007000017945 */ /* 0x000fe60003800000 */
[----:B------:R-:W-:-:S04]  /*5610*/  FMUL R4, R4, R89 ;  /* 0x0000005904047220 */ /* 0x000fc80000400000 */
[----:B------:R-:W-:-:S05]  /*5620*/  FFMA R4, R53, R88, R4 ;  /* 0x0000005835047223 */ /* 0x000fca0000000004 */
[----:B------:R-:W-:-:S05]  /*5630*/  F2FP.F16.F32.PACK_AB R4, RZ, R4 ;  /* 0x00000004ff04723e */ /* 0x000fca00000000ff */
[----:B------:R0:W-:Y:S01]  /*5640*/  @P2 STG.E.U16 desc[UR36][R20.64+0x72], R4 ;  /* 0x0000720414002986 */ /* 0x0001e2000c101524 */
[----:B------:R-:W-:Y:S05]  /*5650*/  @!P1 BRA `(.L_x_153) ;  /* 0x0000000000049947 */ /* 0x000fea0003800000 */
[----:B------:R0:W5:Y:S02]  /*5660*/  LDG.E.LTC128B.U16 R106, desc[UR36][R12.64+0x70] ;  /* 0x000070240c6a7981 */ /* 0x000164000c1e1520 */
.L_x_153:
[----:B------:R-:W-:Y:S05]  /*5670*/  BSYNC B1 ;  /* 0x0000000000017941 */ /* 0x000fea0003800000 */
.L_x_152:
        /* <DEDUP_REMOVED lines=12> */
.L_x_155:
[----:B------:R-:W-:Y:S05]  /*5740*/  BSYNC B1 ;  /* 0x0000000000017941 */ /* 0x000fea0003800000 */
.L_x_154:
[----:B------:R-:W-:Y:S05]  /*5750*/  @!P0 BRA `(.L_x_156) ;  /* 0x0000001400d48947 */ /* 0x000fea0003800000 */
[----:B-----5:R-:W-:-:S05]  /*5760*/  HADD2.F32 R106, -RZ, R106.H0_H0 ;  /* 0x2000006aff6a7230 */ /* 0x020fca0000004100 */
[----:B------:R-:W-:-:S04]  /*5770*/  FMUL R106, R106, R89 ;  /* 0x000000596a6a7220 */ /* 0x000fc80000400000 */
[----:B------:R-:W-:-:S05]  /*5780*/  FFMA R106, R55, R88, R106 ;  /* 0x00000058376a7223 */ /* 0x000fca000000006a */
[----:B------:R-:W-:-:S05]  /*5790*/  F2FP.F16.F32.PACK_AB R106, RZ, R106 ;  /* 0x0000006aff6a723e */ /* 0x000fca00000000ff */
[----:B------:R0:W-:Y:S01]  /*57a0*/  STG.E.U16 desc[UR36][R10.64+0x72], R106 ;  /* 0x0000726a0a007986 */ /* 0x0001e2000c101524 */
[----:B------:R-:W-:Y:S05]  /*57b0*/  BRA `(.L_x_156) ;  /* 0x0000001400bc7947 */ /* 0x000fea0003800000 */
.L_x_33:
[----:B------:R-:W-:Y:S01]  /*57c0*/  ULDC.64 UR4, c[0x0][0x5c0] ;  /* 0x0001700000047ab9 */ /* 0x000fe20000000a00 */
[----:B------:R-:W-:Y:S01]  /*57d0*/  ISETP.GT.AND P4, PT, R4, 0x1, PT ;  /* 0x000000010400780c */ /* 0x000fe20003f84270 */
[-C--:B------:R-:W-:Y:S01]  /*57e0*/  FMUL R56, R56, R88.reuse ;  /* 0x0000005838387220 */ /* 0x080fe20000400000 */
[----:B------:R-:W-:Y:S01]  /*57f0*/  LEA R12, P1, R104, UR4, 0x1 ;  /* 0x00000004680c7c11 */ /* 0x000fe2000f8208ff */
[-C--:B------:R-:W-:Y:S01]  /*5800*/  FMUL R57, R57, R88.reuse ;  /* 0x0000005839397220 */ /* 0x080fe20000400000 */
[C---:B------:R-:W-:Y:S01]  /*5810*/  IMAD.SHL.U32 R7, R10.reuse, 0x10, RZ ;  /* 0x000000100a077824 */ /* 0x040fe200078e00ff */
[----:B------:R-:W-:Y:S01]  /*5820*/  SHF.L.U64.HI R5, R10, 0x4, R11 ;  /* 0x000000040a057819 */ /* 0x000fe2000001020b */
[-C--:B------:R-:W-:Y:S01]  /*5830*/  FMUL R58, R58, R88.reuse ;  /* 0x000000583a3a7220 */ /* 0x080fe20000400000 */
[----:B------:R-:W-:Y:S01]  /*5840*/  LEA.HI.X R13, R104, UR5, R107, 0x1, P1 ;  /* 0x00000005680d7c11 */ /* 0x000fe200088f0c6b */
[-C--:B------:R-:W-:Y:S01]  /*5850*/  FMUL R59, R59, R88.reuse ;  /* 0x000000583b3b7220 */ /* 0x080fe20000400000 */
[----:B------:R-:W-:Y:S01]  /*5860*/  ISETP.GT.AND P1, PT, R3, RZ, P4 ;  /* 0x000000ff0300720c */ /* 0x000fe20002724270 */
[----:B------:R-:W-:Y:S01]  /*5870*/  FMUL R60, R60, R88 ;  /* 0x000000583c3c7220 */ /* 0x000fe20000400000 */
[----:B------:R-:W-:Y:S01]  /*5880*/  F2FP.F16.F32.PACK_AB R56, RZ, R56 ;  /* 0x00000038ff38723e */ /* 0x000fe200000000ff */
[-C--:B------:R-:W-:Y:S01]  /*5890*/  FMUL R61, R61, R88.reuse ;  /* 0x000000583d3d7220 */ /* 0x080fe20000400000 */
[----:B------:R-:W-:Y:S01]  /*58a0*/  F2FP.F16.F32.PACK_AB R57, RZ, R57 ;  /* 0x00000039ff39723e */ /* 0x000fe200000000ff */
[----:B------:R-:W-:Y:S01]  /*58b0*/  FMUL R62, R62, R88 ;  /* 0x000000583e3e7220 */ /* 0x000fe20000400000 */
[C---:B------:R-:W-:Y:S01]  /*58c0*/  SHF.L.U64.HI R23, R10.reuse, 0x8, R11 ;  /* 0x000000080a177819 */ /* 0x040fe2000001020b */
[----:B------:R-:W-:Y:S01]  /*58d0*/  @P0 STG.E.U16 desc[UR36][R12.64], R56 ;  /* 0x000000380c000986 */ /* 0x000fe2000c101524 */
[----:B------:R-:W-:Y:S01]  /*58e0*/  PRMT R14, R57, 0x7610, R14 ;  /* 0x00007610390e7816 */ /* 0x000fe2000000000e */
[----:B------:R-:W-:Y:S01]  /*58f0*/  IMAD.SHL.U32 R57, R10, 0x100, RZ ;  /* 0x000001000a397824 */ /* 0x000fe200078e00ff */
[----:B------:R-:W-:Y:S01]  /*5900*/  IADD3 R8, P0, R7, R12, RZ ;  /* 0x0000000c07087210 */ /* 0x000fe20007f1e0ff */
[----:B------:R-:W-:Y:S01]  /*5910*/  FMUL R63, R63, R88 ;  /* 0x000000583f3f7220 */ /* 0x000fe20000400000 */
[----:B------:R-:W-:Y:S01]  /*5920*/  ISETP.GT.AND P3, PT, R4, 0x8, PT ;  /* 0x000000080400780c */ /* 0x000fe20003f64270 */
[--C-:B------:R-:W-:Y:S01]  /*5930*/  @P1 IMAD.MOV.U32 R10, RZ, RZ, R12.reuse ;  /* 0x000000ffff0a1224 */ /* 0x100fe200078e000c */
[----:B------:R-:W-:Y:S01]  /*5940*/  ISETP.GT.AND P2, PT, R3, 0x8, P5 ;  /* 0x000000080300780c */ /* 0x000fe20002f44270 */
[--C-:B------:R-:W-:Y:S01]  /*5950*/  @P1 IMAD.MOV.U32 R11, RZ, RZ, R13.reuse ;  /* 0x000000ffff0b1224 */ /* 0x100fe200078e000d */
[----:B------:R-:W-:Y:S01]  /*5960*/  F2FP.F16.F32.PACK_AB R58, RZ, R58 ;  /* 0x0000003aff3a723e */ /* 0x000fe200000000ff */
[----:B------:R-:W-:Y:S01]  /*5970*/  IMAD.X R9, R5, 0x1, R13, P0 ;  /* 0x0000000105097824 */ /* 0x000fe200000e060d */
[----:B------:R-:W-:Y:S01]  /*5980*/  F2FP.F16.F32.PACK_AB R59, RZ, R59 ;  /* 0x0000003bff3b723e */ /* 0x000fe200000000ff */
[----:B------:R-:W-:Y:S01]  /*5990*/  FMUL R64, R64, R88 ;  /* 0x0000005840407220 */ /* 0x000fe20000400000 */
[----:B------:R0:W-:Y:S01]  /*59a0*/  @P1 STG.E.U16 desc[UR36][R10.64+0x2], R14 ;  /* 0x0000020e0a001986 */ /* 0x0001e2000c101524 */
[----:B------:R-:W-:Y:S01]  /*59b0*/  IADD3 R6, P0, P1, R57, R12, R7 ;  /* 0x0000000c39067210 */ /* 0x000fe2000791e007 */
[----:B------:R-:W-:Y:S01]  /*59c0*/  FMUL R65, R65, R88 ;  /* 0x0000005841417220 */ /* 0x000fe20000400000 */
[----:B------:R-:W-:Y:S01]  /*59d0*/  F2FP.F16.F32.PACK_AB R60, RZ, R60 ;  /* 0x0000003cff3c723e */ /* 0x000fe200000000ff */
[-C--:B------:R-:W-:Y:S01]  /*59e0*/  FMUL R66, R66, R88.reuse ;  /* 0x0000005842427220 */ /* 0x080fe20000400000 */
[----:B------:R-:W-:Y:S01]  /*59f0*/  IADD3.X R7, R23, R13, R5, P0, P1 ;  /* 0x0000000d17077210 */ /* 0x000fe200007e2405 */
[-C--:B------:R-:W-:Y:S01]  /*5a00*/  FMUL R67, R67, R88.reuse ;  /* 0x0000005843437220 */ /* 0x080fe20000400000 */
[C---:B------:R-:W-:Y:S01]  /*5a10*/  ISETP.GT.AND P0, PT, R3.reuse, RZ, P3 ;  /* 0x000000ff0300720c */ /* 0x040fe20001f04270 */
[----:B------:R-:W-:Y:S01]  /*5a20*/  @P2 STG.E.U16 desc[UR36][R8.64], R58 ;  /* 0x0000003a08002986 */ /* 0x000fe2000c101524 */
[----:B------:R-:W-:Y:S01]  /*5a30*/  ISETP.GT.AND P1, PT, R3, 0x8, P4 ;  /* 0x000000080300780c */ /* 0x000fe20002724270 */
[-C--:B------:R-:W-:Y:S01]  /*5a40*/  FMUL R68, R68, R88.reuse ;  /* 0x0000005844447220 */ /* 0x080fe20000400000 */
[----:B------:R-:W-:Y:S01]  /*5a50*/  ISETP.GT.AND P2, PT, R4, 0x9, PT ;  /* 0x000000090400780c */ /* 0x000fe20003f44270 */
[-C--:B------:R-:W-:Y:S01]  /*5a60*/  FMUL R69, R69, R88.reuse ;  /* 0x0000005845457220 */ /* 0x080fe20000400000 */
[----:B------:R-:W-:Y:S01]  /*5a70*/  F2FP.F16.F32.PACK_AB R61, RZ, R61 ;  /* 0x0000003dff3d723e */ /* 0x000fe200000000ff */
[----:B------:R-:W-:Y:S01]  /*5a80*/  FMUL R70, R70, R88 ;  /* 0x0000005846467220 */ /* 0x000fe20000400000 */
[----:B------:R-:W-:Y:S01]  /*5a90*/  F2FP.F16.F32.PACK_AB R62, RZ, R62 ;  /* 0x0000003eff3e723e */ /* 0x000fe200000000ff */
[-C--:B------:R-:W-:Y:S01]  /*5aa0*/  FMUL R71, R71, R88.reuse ;  /* 0x0000005847477220 */ /* 0x080fe20000400000 */
[----:B------:R-:W-:Y:S01]  /*5ab0*/  F2FP.F16.F32.PACK_AB R63, RZ, R63 ;  /* 0x0000003fff3f723e */ /* 0x000fe200000000ff */
[----:B------:R-:W-:Y:S01]  /*5ac0*/  FMUL R72, R72, R88 ;  /* 0x0000005848487220 */ /* 0x000fe20000400000 */
[----:B------:R-:W-:Y:S01]  /*5ad0*/  F2FP.F16.F32.PACK_AB R64, RZ, R64 ;  /* 0x00000040ff40723e */ /* 0x000fe200000000ff */
[--C-:B0-----:R-:W-:Y:S01]  /*5ae0*/  @P0 IMAD.MOV.U32 R10, RZ, RZ, R12.reuse ;  /* 0x000000ffff0a0224 */ /* 0x101fe200078e000c */
[----:B------:R-:W-:Y:S01]  /*5af0*/  F2FP.F16.F32.PACK_AB R65, RZ, R65 ;  /* 0x00000041ff41723e */ /* 0x000fe200000000ff */
[--C-:B------:R-:W-:Y:S01]  /*5b00*/  @P0 IMAD.MOV.U32 R11, RZ, RZ, R13.reuse ;  /* 0x000000ffff0b0224 */ /* 0x100fe200078e000d */
[----:B------:R-:W-:Y:S01]  /*5b10*/  @P1 STG.E.U16 desc[UR36][R8.64+0x2], R59 ;  /* 0x0000023b08001986 */ /* 0x000fe2000c101524 */
[----:B------:R-:W-:Y:S01]  /*5b20*/  ISETP.GT.AND P1, PT, R4, 0x11, PT ;  /* 0x000000110400780c */ /* 0x000fe20003f24270 */
[----:B------:R-:W-:Y:S01]  /*5b30*/  FMUL R73, R73, R88 ;  /* 0x0000005849497220 */ /* 0x000fe20000400000 */
[----:B------:R-:W-:Y:S01]  /*5b40*/  F2FP.F16.F32.PACK_AB R66, RZ, R66 ;  /* 0x00000042ff42723e */ /* 0x000fe200000000ff */
[----:B------:R0:W-:Y:S01]  /*5b50*/  @P0 STG.E.U16 desc[UR36][R10.64+0x10], R60 ;  /* 0x0000103c0a000986 */ /* 0x0001e2000c101524 */
[----:B------:R-:W-:Y:S01]  /*5b60*/  ISETP.GT.AND P0, PT, R3, RZ, P2 ;  /* 0x000000ff0300720c */ /* 0x000fe20001704270 */
        /* <DEDUP_REMOVED lines=15> */
[----:B------:R-:W-:Y:S01]  /*5c60*/  F2FP.F16.F32.PACK_AB R74, RZ, R74 ;  /* 0x0000004aff4a723e */ /* 0x000fe200000000ff */
[-C--:B------:R-:W-:Y:S01]  /*5c70*/  FMUL R80, R80, R88.reuse ;  /* 0x0000005850507220 */ /* 0x080fe20000400000 */
[----:B------:R-:W-:Y:S01]  /*5c80*/  F2FP.F16.F32.PACK_AB R75, RZ, R75 ;  /* 0x0000004bff4b723e */ /* 0x000fe200000000ff */
[-C--:B------:R-:W-:Y:S01]  /*5c90*/  FMUL R81, R81, R88.reuse ;  /* 0x0000005851517220 */ /* 0x080fe20000400000 */
[----:B------:R0:W-:Y:S01]  /*5ca0*/  @P0 STG.E.U16 desc[UR36][R10.64+0x12], R61 ;  /* 0x0000123d0a000986 */ /* 0x0001e2000c101524 */
[----:B------:R-:W-:Y:S01]  /*5cb0*/  ISETP.GT.AND P0, PT, R3, 0x8, P3 ;  /* 0x000000080300780c */ /* 0x000fe20001f04270 */
[----:B------:R-:W-:Y:S01]  /*5cc0*/  FMUL R82, R82, R88 ;  /* 0x0000005852527220 */ /* 0x000fe20000400000 */
[----:B------:R-:W-:Y:S01]  /*5cd0*/  F2FP.F16.F32.PACK_AB R76, RZ, R76 ;  /* 0x0000004cff4c723e */ /* 0x000fe200000000ff */
        /* <DEDUP_REMOVED lines=10> */
[----:B------:R-:W-:Y:S01]  /*5d80*/  @P0 STG.E.U16 desc[UR36][R8.64+0x10], R62 ;  /* 0x0000103e08000986 */ /* 0x000fe2000c101524 */
[----:B------:R-:W-:Y:S01]  /*5d90*/  ISETP.GT.AND P0, PT, R3, 0x8, P2 ;  /* 0x000000080300780c */ /* 0x000fe20001704270 */
[-C--:B------:R-:W-:Y:S01]  /*5da0*/  FMUL R24, R24, R88.reuse ;  /* 0x0000005818187220 */ /* 0x080fe20000400000 */
[C---:B------:R-:W-:Y:S01]  /*5db0*/  ISETP.GT.AND P2, PT, R4.reuse, 0x10, PT ;  /* 0x000000100400780c */ /* 0x040fe20003f44270 */
        /* <DEDUP_REMOVED lines=32> */
[----:B------:R-:W-:Y:S01]  /*5fc0*/  ISETP.GT.AND P0, PT, R3, RZ, P1 ;  /* 0x000000ff0300720c */ /* 0x000fe20000f04270 */
        /* <DEDUP_REMOVED lines=10> */
[----:B------:R-:W-:Y:S01]  /*6070*/  FMUL R43, R43, R88 ;  /* 0x000000582b2b7220 */ /* 0x000fe20000400000 */
[----:B------:R-:W-:Y:S01]  /*6080*/  F2FP.F16.F32.PACK_AB R35, RZ, R35 ;  /* 0x00000023ff23723e */ /* 0x000fe200000000ff */
[----:B0-----:R-:W-:Y:S01]  /*6090*/  @P0 IMAD.MOV.U32 R10, RZ, RZ, R12 ;  /* 0x000000ffff0a0224 */ /* 0x001fe200078e000c */
[----:B------:R-:W-:Y:S01]  /*60a0*/  F2FP.F16.F32.PACK_AB R36, RZ, R36 ;  /* 0x00000024ff24723e */ /* 0x000fe200000000ff */
[----:B------:R-:W-:Y:S01]  /*60b0*/  @P0 IMAD.MOV.U32 R11, RZ, RZ, R13 ;  /* 0x000000ffff0b0224 */ /* 0x000fe200078e000d */
[----:B------:R-:W-:Y:S01]  /*60c0*/  F2FP.F16.F32.PACK_AB R37, RZ, R37 ;  /* 0x00000025ff25723e */ /* 0x000fe200000000ff */
[----:B------:R-:W-:Y:S01]  /*60d0*/  FMUL R44, R44, R88 ;  /* 0x000000582c2c7220 */ /* 0x000fe20000400000 */
[----:B------:R-:W-:Y:S01]  /*60e0*/  F2FP.F16.F32.PACK_AB R38, RZ, R38 ;  /* 0x00000026ff26723e */ /* 0x000fe200000000ff */
[-C--:B------:R-:W-:Y:S01]  /*60f0*/  FMUL R45, R45, R88.reuse ;  /* 0x000000582d2d7220 */ /* 0x080fe20000400000 */
[----:B------:R0:W-:Y:S01]  /*6100*/  @P0 STG.E.U16 desc[UR36][R10.64+0x22], R65 ;  /* 0x000022410a000986 */ /* 0x0001e2000c101524 */
        /* <DEDUP_REMOVED lines=13> */
[----:B------:R-:W-:Y:S01]  /*61e0*/  @P0 STG.E.U16 desc[UR36][R8.64+0x20], R66 ;  /* 0x0000204208000986 */ /* 0x000fe2000c101524 */
[----:B------:R-:W-:Y:S01]  /*61f0*/  ISETP.GT.AND P0, PT, R3, 0x8, P1 ;  /* 0x000000080300780c */ /* 0x000fe20000f04270 */
[-C--:B------:R-:W-:Y:S01]  /*6200*/  FMUL R52, R52, R88.reuse ;  /* 0x0000005834347220 */ /* 0x080fe20000400000 */
[----:B------:R-:W-:Y:S01]  /*6210*/  ISETP.GT.AND P1, PT, R4, 0x19, PT ;  /* 0x000000190400780c */ /* 0x000fe20003f24270 */
[----:B------:R-:W-:Y:S01]  /*6220*/  FMUL R53, R53, R88 ;  /* 0x0000005835357220 */ /* 0x000fe20000400000 */
[----:B------:R-:W-:Y:S01]  /*6230*/  F2FP.F16.F32.PACK_AB R44, RZ, R44 ;  /* 0x0000002cff2c723e */ /* 0x000fe200000000ff */
[-C--:B------:R-:W-:Y:S01]  /*6240*/  FMUL R54, R54, R88.reuse ;  /* 0x0000005836367220 */ /* 0x080fe20000400000 */
[----:B------:R-:W-:Y:S01]  /*6250*/  F2FP.F16.F32.PACK_AB R45, RZ, R45 ;  /* 0x0000002dff2d723e */ /* 0x000fe200000000ff */
[----:B------:R-:W-:Y:S01]  /*6260*/  FMUL R55, R55, R88 ;  /* 0x0000005837377220 */ /* 0x000fe20000400000 */
[----:B------:R-:W-:-:S02]  /*6270*/  F2FP.F16.F32.PACK_AB R46, RZ, R46 ;  /* 0x0000002eff2e723e */ /* 0x000fc400000000ff */
[----:B------:R-:W-:Y:S02]  /*6280*/  F2FP.F16.F32.PACK_AB R47, RZ, R47 ;  /* 0x0000002fff2f723e */ /* 0x000fe400000000ff */
[----:B------:R-:W-:Y:S01]  /*6290*/  F2FP.F16.F32.PACK_AB R48, RZ, R48 ;  /* 0x00000030ff30723e */ /* 0x000fe200000000ff */
[----:B------:R-:W-:Y:S01]  /*62a0*/  @P0 STG.E.U16 desc[UR36][R8.64+0x22], R67 ;  /* 0x0000224308000986 */ /* 0x000fe2000c101524 */
[----:B------:R-:W-:Y:S02]  /*62b0*/  ISETP.GT.AND P0, PT, R3, RZ, P2 ;  /* 0x000000ff0300720c */ /* 0x000fe40001704270 */
[----:B------:R-:W-:Y:S02]  /*62c0*/  F2FP.F16.F32.PACK_AB R49, RZ, R49 ;  /* 0x00000031ff31723e */ /* 0x000fe400000000ff */
[----:B------:R-:W-:Y:S02]  /*62d0*/  F2FP.F16.F32.PACK_AB R50, RZ, R50 ;  /* 0x00000032ff32723e */ /* 0x000fe400000000ff */
[----:B------:R-:W-:-:S02]  /*62e0*/  F2FP.F16.F32.PACK_AB R51, RZ, R51 ;  /* 0x00000033ff33723e */ /* 0x000fc400000000ff */
[----:B------:R-:W-:Y:S02]  /*62f0*/  F2FP.F16.F32.PACK_AB R52, RZ, R52 ;  /* 0x00000034ff34723e */ /* 0x000fe400000000ff */
[----:B------:R-:W-:Y:S02]  /*6300*/  F2FP.F16.F32.PACK_AB R53, RZ, R53 ;  /* 0x00000035ff35723e */ /* 0x000fe400000000ff */
[----:B------:R-:W-:Y:S01]  /*6310*/  F2FP.F16.F32.PACK_AB R54, RZ, R54 ;  /* 0x00000036ff36723e */ /* 0x000fe200000000ff */
[----:B0-----:R-:W-:Y:S01]  /*6320*/  @P0 IMAD.MOV.U32 R10, RZ, RZ, R12 ;  /* 0x000000ffff0a0224 */ /* 0x001fe200078e000c */
[----:B------:R-:W-:Y:S01]  /*6330*/  F2FP.F16.F32.PACK_AB R55, RZ, R55 ;  /* 0x00000037ff37723e */ /* 0x000fe200000000ff */
[----:B------:R-:W-:-:S05]  /*6340*/  @P0 IMAD.MOV.U32 R11, RZ, RZ, R13 ;  /* 0x000000ffff0b0224 */ /* 0x000fca00078e000d */
[----:B------:R0:W-:Y:S01]  /*6350*/  @P0 STG.E.U16 desc[UR36][R10.64+0x30], R68 ;  /* 0x000030440a000986 */ /* 0x0001e2000c101524 */
[----:B------:R-:W-:-:S13]  /*6360*/  ISETP.GT.AND P0, PT, R3, RZ, P1 ;  /* 0x000000ff0300720c */ /* 0x000fda0000f04270 */
[----:B0-----:R-:W-:Y:S02]  /*6370*/  @P0 IMAD.MOV.U32 R10, RZ, RZ, R12 ;  /* 0x000000ffff0a0224 */ /* 0x001fe400078e000c */
[----:B------:R-:W-:-:S05]  /*6380*/  @P0 IMAD.MOV.U32 R11, RZ, RZ, R13 ;  /* 0x000000ffff0b0224 */ /* 0x000fca00078e000d */
[----:B------:R0:W-:Y:S01]  /*6390*/  @P0 STG.E.U16 desc[UR36][R10.64+0x32], R69 ;  /* 0x000032450a000986 */ /* 0x0001e2000c101524 */
[----:B------:R-:W-:Y:S02]  /*63a0*/  ISETP.GT.AND P0, PT, R3, 0x8, P2 ;  /* 0x000000080300780c */ /* 0x000fe40001704270 */
[----:B------:R-:W-:-:S11]  /*63b0*/  ISETP.GT.AND P2, PT, R4, 0x20, PT ;  /* 0x000000200400780c */ /* 0x000fd60003f44270 */
[----:B------:R-:W-:Y:S01]  /*63c0*/  @P0 STG.E.U16 desc[UR36][R8.64+0x30], R70 ;  /* 0x0000304608000986 */ /* 0x000fe2000c101524 */
[----:B------:R-:W-:Y:S02]  /*63d0*/  ISETP.GT.AND P0, PT, R3, 0x8, P1 ;  /* 0x000000080300780c */ /* 0x000fe40000f04270 */
[----:B------:R-:W-:-:S11]  /*63e0*/  ISETP.GT.AND P1, PT, R4, 0x21, PT ;  /* 0x000000210400780c */ /* 0x000fd60003f24270 */
[----:B------:R-:W-:Y:S01]  /*63f0*/  @P0 STG.E.U16 desc[UR36][R8.64+0x32], R71 ;  /* 0x0000324708000986 */ /* 0x000fe2000c101524 */
[----:B------:R-:W-:-:S13]  /*6400*/  ISETP.GT.AND P0, PT, R3, RZ, P2 ;  /* 0x000000ff0300720c */ /* 0x000fda0001704270 */
[----:B0-----:R-:W-:Y:S02]  /*6410*/  @P0 IMAD.MOV.U32 R10, RZ, RZ, R12 ;  /* 0x000000ffff0a0224 */ /* 0x001fe400078e000c */
        /* <DEDUP_REMOVED lines=20> */
[----:B------:R-:W-:-:S13]  /*6560*/  ISETP.GT.AND P0, PT, R3, 0x8, P1 ;  /* 0x000000080300780c */ /* 0x000fda0000f04270 */
[----:B------:R-:W-:Y:S01]  /*6570*/  @P0 STG.E.U16 desc[UR36][R8.64+0x50], R78 ;  /* 0x0000504e08000986 */ /* 0x000fe2000c101524 */
[----:B------:R-:W-:-:S13]  /*6580*/  ISETP.GT.AND P0, PT, R3, 0x8, P4 ;  /* 0x000000080300780c */ /* 0x000fda0002704270 */
[----:B------:R-:W-:Y:S01]  /*6590*/  @P0 STG.E.U16 desc[UR36][R8.64+0x52], R79 ;  /* 0x0000524f08000986 */ /* 0x000fe2000c101524 */
[----:B------:R-:W-:-:S04]  /*65a0*/  ISETP.GT.AND P0, PT, R4, 0x30, PT ;  /* 0x000000300400780c */ /* 0x000fc80003f04270 */
        /* <DEDUP_REMOVED lines=12> */
[----:B------:R-:W-:-:S05]  /*6670*/  IADD3 R14, P1, R57, R8, RZ ;  /* 0x00000008390e7210 */ /* 0x000fca0007f3e0ff */
[----:B------:R-:W-:Y:S01]  /*6680*/  IMAD.X R15, R23, 0x1, R9, P1 ;  /* 0x00000001170f7824 */ /* 0x000fe200008e0609 */
[----:B------:R-:W-:-:S13]  /*6690*/  ISETP.GT.AND P1, PT, R3, RZ, P2 ;  /* 0x000000ff0300720c */ /* 0x000fda0001724270 */
[----:B------:R-:W-:Y:S01]  /*66a0*/  @P1 STG.E.U16 desc[UR36][R12.64+0x70], R84 ;  /* 0x000070540c001986 */ /* 0x000fe2000c101524 */
[----:B------:R-:W-:-:S05]  /*66b0*/  IADD3 R20, P1, R57, R8, RZ ;  /* 0x0000000839147210 */ /* 0x000fca0007f3e0ff */
[----:B------:R-:W-:Y:S01]  /*66c0*/  IMAD.X R21, R23, 0x1, R9, P1 ;  /* 0x0000000117157824 */ /* 0x000fe200008e0609 */
[----:B0-----:R-:W-:-:S05]  /*66d0*/  IADD3 R10, P1, R57, R12, RZ ;  /* 0x0000000c390a7210 */ /* 0x001fca0007f3e0ff */
[----:B------:R-:W-:Y:S01]  /*66e0*/  IMAD.X R11, R23, 0x1, R13, P1 ;  /* 0x00000001170b7824 */ /* 0x000fe200008e060d */
[----:B------:R-:W-:-:S04]  /*66f0*/  ISETP.GT.AND P1, PT, R4, 0x39, PT ;  /* 0x000000390400780c */ /* 0x000fc80003f24270 */
[----:B------:R-:W-:-:S13]  /*6700*/  ISETP.GT.AND P6, PT, R3, RZ, P1 ;  /* 0x000000ff0300720c */ /* 0x000fda0000fc4270 */
[----:B------:R-:W-:Y:S01]  /*6710*/  @P6 STG.E.U16 desc[UR36][R12.64+0x72], R85 ;  /* 0x000072550c006986 */ /* 0x000fe2000c101524 */
[----:B------:R-:W-:-:S13]  /*6720*/  ISETP.GT.AND P6, PT, R3, 0x8, P2 ;  /* 0x000000080300780c */ /* 0x000fda00017c4270 */
[----:B------:R-:W-:Y:S01]  /*6730*/  @P6 STG.E.U16 desc[UR36][R8.64+0x70], R86 ;  /* 0x0000705608006986 */ /* 0x000fe2000c101524 */
[----:B------:R-:W-:-:S13]  /*6740*/  ISETP.GT.AND P6, PT, R3, 0x8, P1 ;  /* 0x000000080300780c */ /* 0x000fda0000fc4270 */
[----:B------:R0:W-:Y:S01]  /*6750*/  @P6 STG.E.U16 desc[UR36][R8.64+0x72], R87 ;  /* 0x0000725708006986 */ /* 0x0001e2000c101524 */
[C---:B------:R-:W-:Y:S02]  /*6760*/  ISETP.GT.AND P6, PT, R3.reuse, 0x80, P5 ;  /* 0x000000800300780c */ /* 0x040fe40002fc4270 */
[----:B------:R-:W-:-:S11]  /*6770*/  ISETP.GT.AND P5, PT, R3, 0x88, P5 ;  /* 0x000000880300780c */ /* 0x000fd60002fa4270 */
[----:B------:R-:W-:Y:S01]  /*6780*/  @P6 STG.E.U16 desc[UR36][R10.64], R24 ;  /* 0x000000180a006986 */ /* 0x000fe2000c101524 */
[----:B------:R-:W-:-:S04]  /*6790*/  ISETP.GT.AND P6, PT, R4, 0x1, PT ;  /* 0x000000010400780c */ /* 0x000fc80003fc4270 */
[----:B------:R-:W-:-:S13]  /*67a0*/  ISETP.GT.AND P6, PT, R3, 0x80, P6 ;  /* 0x000000800300780c */ /* 0x000fda00037c4270 */
[----:B0-----:R-:W-:Y:S02]  /*67b0*/  @P6 IMAD.MOV.U32 R8, RZ, RZ, R10 ;  /* 0x000000ffff086224 */ /* 0x001fe400078e000a */
[----:B------:R-:W-:-:S05]  /*67c0*/  @P6 IMAD.MOV.U32 R9, RZ, RZ, R11 ;  /* 0x000000ffff096224 */ /* 0x000fca00078e000b */
[----:B------:R0:W-:Y:S01]  /*67d0*/  @P6 STG.E.U16 desc[UR36][R8.64+0x2], R25 ;  /* 0x0000021908006986 */ /* 0x0001e2000c101524 */
[----:B------:R-:W-:-:S03]  /*67e0*/  ISETP.GT.AND P6, PT, R4, 0x1, PT ;  /* 0x000000010400780c */ /* 0x000fc60003fc4270 */
[----:B------:R-:W-:Y:S01]  /*67f0*/  @P5 STG.E.U16 desc[UR36][R14.64], R26 ;  /* 0x0000001a0e005986 */ /* 0x000fe2000c101524 */
[----:B------:R-:W-:Y:S02]  /*6800*/  ISETP.GT.AND P5, PT, R3, 0x88, P6 ;  /* 0x000000880300780c */ /* 0x000fe400037a4270 */
[----:B------:R-:W-:-:S11]  /*6810*/  ISETP.GT.AND P6, PT, R4, 0x8, PT ;  /* 0x000000080400780c */ /* 0x000fd60003fc4270 */
[----:B------:R-:W-:Y:S01]  /*6820*/  @P5 STG.E.U16 desc[UR36][R20.64+0x2], R27 ;  /* 0x0000021b14005986 */ /* 0x000fe2000c101524 */
[----:B------:R-:W-:Y:S02]  /*6830*/  ISETP.GT.AND P5, PT, R3, 0x80, P6 ;  /* 0x000000800300780c */ /* 0x000fe400037a4270 */
[----:B------:R-:W-:-:S11]  /*6840*/  ISETP.GT.AND P6, PT, R4, 0x9, PT ;  /* 0x000000090400780c */ /* 0x000fd60003fc4270 */
[----:B0-----:R-:W-:Y:S02]  /*6850*/  @P5 IMAD.MOV.U32 R8, RZ, RZ, R10 ;  /* 0x000000ffff085224 */ /* 0x001fe400078e000a */
[----:B------:R-:W-:-:S05]  /*6860*/  @P5 IMAD.MOV.U32 R9, RZ, RZ, R11 ;  /* 0x000000ffff095224 */ /* 0x000fca00078e000b */
[----:B------:R0:W-:Y:S01]  /*6870*/  @P5 STG.E.U16 desc[UR36][R8.64+0x10], R28 ;  /* 0x0000101c08005986 */ /* 0x0001e2000c101524 */
[----:B------:R-:W-:-:S13]  /*6880*/  ISETP.GT.AND P5, PT, R3, 0x80, P6 ;  /* 0x000000800300780c */ /* 0x000fda00037a4270 */
[----:B0-----:R-:W-:Y:S02]  /*6890*/  @P5 IMAD.MOV.U32 R8, RZ, RZ, R10 ;  /* 0x000000ffff085224 */ /* 0x001fe400078e000a */
[----:B------:R-:W-:-:S05]  /*68a0*/  @P5 IMAD.MOV.U32 R9, RZ, RZ, R11 ;  /* 0x000000ffff095224 */ /* 0x000fca00078e000b */
[----:B------:R0:W-:Y:S01]  /*68b0*/  @P5 STG.E.U16 desc[UR36][R8.64+0x12], R29 ;  /* 0x0000121d08005986 */ /* 0x0001e2000c101524 */
[----:B------:R-:W-:-:S04]  /*68c0*/  ISETP.GT.AND P5, PT, R4, 0x8, PT ;  /* 0x000000080400780c */ /* 0x000fc80003fa4270 */
[----:B------:R-:W-:-:S13]  /*68d0*/  ISETP.GT.AND P5, PT, R3, 0x88, P5 ;  /* 0x000000880300780c */ /* 0x000fda0002fa4270 */
        /* <DEDUP_REMOVED lines=42> */
[----:B------:R-:W-:Y:S01]  /*6b80*/  @P5 STG.E.U16 desc[UR36][R8.64+0x42], R41 ;  /* 0x0000422908005986 */ /* 0x000fe2000c101524 */
[----:B------:R-:W-:-:S04]  /*6b90*/  ISETP.GT.AND P5, PT, R4, 0x20, PT ;  /* 0x000000200400780c */ /* 0x000fc80003fa4270 */
[----:B------:R-:W-:-:S13]  /*6ba0*/  ISETP.GT.AND P5, PT, R3, 0x88, P5 ;  /* 0x000000880300780c */ /* 0x000fda0002fa4270 */
[----:B------:R-:W-:Y:S01]  /*6bb0*/  @P5 STG.E.U16 desc[UR36][R6.64+0x40], R42 ;  /* 0x0000402a06005986 */ /* 0x000fe2000c101524 */
[----:B------:R-:W-:Y:S02]  /*6bc0*/  ISETP.GT.AND P5, PT, R3, 0x88, P6 ;  /* 0x000000880300780c */ /* 0x000fe400037a4270 */
[----:B------:R-:W-:-:S11]  /*6bd0*/  ISETP.GT.AND P6, PT, R4, 0x28, PT ;  /* 0x000000280400780c */ /* 0x000fd60003fc4270 */
[----:B------:R-:W-:Y:S01]  /*6be0*/  @P5 STG.E.U16 desc[UR36][R6.64+0x42], R43 ;  /* 0x0000422b06005986 */ /* 0x000fe2000c101524 */
[----:B------:R-:W-:-:S13]  /*6bf0*/  ISETP.GT.AND P5, PT, R3, 0x80, P6 ;  /* 0x000000800300780c */ /* 0x000fda00037a4270 */
[----:B------:R-:W-:Y:S02]  /*6c00*/  @P5 IMAD.MOV.U32 R4, RZ, RZ, R10 ;  /* 0x000000ffff045224 */ /* 0x000fe400078e000a */
[----:B------:R-:W-:-:S05]  /*6c10*/  @P5 IMAD.MOV.U32 R5, RZ, RZ, R11 ;  /* 0x000000ffff055224 */ /* 0x000fca00078e000b */
[----:B------:R0:W-:Y:S01]  /*6c20*/  @P5 STG.E.U16 desc[UR36][R4.64+0x50], R44 ;  /* 0x0000502c04005986 */ /* 0x0001e2000c101524 */
[C---:B------:R-:W-:Y:S02]  /*6c30*/  ISETP.GT.AND P5, PT, R3.reuse, 0x80, P4 ;  /* 0x000000800300780c */ /* 0x040fe400027a4270 */
[----:B------:R-:W-:-:S11]  /*6c40*/  ISETP.GT.AND P4, PT, R3, 0x88, P4 ;  /* 0x000000880300780c */ /* 0x000fd60002784270 */
[----:B0-----:R-:W-:Y:S02]  /*6c50*/  @P5 IMAD.MOV.U32 R4, RZ, RZ, R10 ;  /* 0x000000ffff045224 */ /* 0x001fe400078e000a */
[----:B------:R-:W-:-:S05]  /*6c60*/  @P5 IMAD.MOV.U32 R5, RZ, RZ, R11 ;  /* 0x000000ffff055224 */ /* 0x000fca00078e000b */
[----:B------:R0:W-:Y:S01]  /*6c70*/  @P5 STG.E.U16 desc[UR36][R4.64+0x52], R45 ;  /* 0x0000522d04005986 */ /* 0x0001e2000c101524 */
[----:B------:R-:W-:-:S13]  /*6c80*/  ISETP.GT.AND P5, PT, R3, 0x88, P6 ;  /* 0x000000880300780c */ /* 0x000fda00037a4270 */
[----:B0-----:R-:W-:Y:S02]  /*6c90*/  @P5 IMAD.MOV.U32 R4, RZ, RZ, R6 ;  /* 0x000000ffff045224 */ /* 0x001fe400078e0006 */
[----:B------:R-:W-:-:S05]  /*6ca0*/  @P5 IMAD.MOV.U32 R5, RZ, RZ, R7 ;  /* 0x000000ffff055224 */ /* 0x000fca00078e0007 */
[----:B------:R0:W-:Y:S02]  /*6cb0*/  @P5 STG.E.U16 desc[UR36][R4.64+0x50], R46 ;  /* 0x0000502e04005986 */ /* 0x0001e4000c101524 */
[----:B0-----:R-:W-:Y:S02]  /*6cc0*/  @P4 IMAD.MOV.U32 R4, RZ, RZ, R6 ;  /* 0x000000ffff044224 */ /* 0x001fe400078e0006 */
[----:B------:R-:W-:-:S05]  /*6cd0*/  @P4 IMAD.MOV.U32 R5, RZ, RZ, R7 ;  /* 0x000000ffff054224 */ /* 0x000fca00078e0007 */
[----:B------:R0:W-:Y:S01]  /*6ce0*/  @P4 STG.E.U16 desc[UR36][R4.64+0x52], R47 ;  /* 0x0000522f04004986 */ /* 0x0001e2000c101524 */
[C---:B------:R-:W-:Y:S02]  /*6cf0*/  ISETP.GT.AND P4, PT, R3.reuse, 0x80, P0 ;  /* 0x000000800300780c */ /* 0x040fe40000784270 */
[----:B------:R-:W-:-:S11]  /*6d00*/  ISETP.GT.AND P0, PT, R3, 0x88, P0 ;  /* 0x000000880300780c */ /* 0x000fd60000704270 */
        /* <DEDUP_REMOVED lines=9> */
[----:B------:R-:W-:Y:S01]  /*6da0*/  ISETP.GT.AND P2, PT, R3, 0x88, P2 ;  /* 0x000000880300780c */ /* 0x000fe20001744270 */
[----:B0-----:R-:W-:Y:S02]  /*6db0*/  @P0 IMAD.MOV.U32 R4, RZ, RZ, R6 ;  /* 0x000000ffff040224 */ /* 0x001fe400078e0006 */
[----:B------:R-:W-:-:S05]  /*6dc0*/  @P0 IMAD.MOV.U32 R5, RZ, RZ, R7 ;  /* 0x000000ffff050224 */ /* 0x000fca00078e0007 */
[----:B------:R0:W-:Y:S01]  /*6dd0*/  @P0 STG.E.U16 desc[UR36][R4.64+0x60], R50 ;  /* 0x0000603204000986 */ /* 0x0001e2000c101524 */
[C---:B------:R-:W-:Y:S02]  /*6de0*/  ISETP.GT.AND P0, PT, R3.reuse, 0x80, P1 ;  /* 0x000000800300780c */ /* 0x040fe40000f04270 */
[----:B------:R-:W-:Y:S01]  /*6df0*/  ISETP.GT.AND P1, PT, R3, 0x88, P1 ;  /* 0x000000880300780c */ /* 0x000fe20000f24270 */
[----:B0-----:R-:W-:Y:S02]  /*6e00*/  @P3 IMAD.MOV.U32 R4, RZ, RZ, R6 ;  /* 0x000000ffff043224 */ /* 0x001fe400078e0006 */
[----:B------:R-:W-:-:S05]  /*6e10*/  @P3 IMAD.MOV.U32 R5, RZ, RZ, R7 ;  /* 0x000000ffff053224 */ /* 0x000fca00078e0007 */
[----:B------:R0:W-:Y:S02]  /*6e20*/  @P3 STG.E.U16 desc[UR36][R4.64+0x62], R51 ;  /* 0x0000623304003986 */ /* 0x0001e4000c101524 */
[----:B0-----:R-:W-:Y:S02]  /*6e30*/  @P4 IMAD.MOV.U32 R4, RZ, RZ, R10 ;  /* 0x000000ffff044224 */ /* 0x001fe400078e000a */
[----:B------:R-:W-:-:S05]  /*6e40*/  @P4 IMAD.MOV.U32 R5, RZ, RZ, R11 ;  /* 0x000000ffff054224 */ /* 0x000fca00078e000b */
[----:B------:R0:W-:Y:S04]  /*6e50*/  @P4 STG.E.U16 desc[UR36][R4.64+0x70], R52 ;  /* 0x0000703404004986 */ /* 0x0001e8000c101524 */
[----:B------:R1:W-:Y:S01]  /*6e60*/  @P0 STG.E.U16 desc[UR36][R10.64+0x72], R53 ;  /* 0x000072350a000986 */ /* 0x0003e2000c101524 */
[----:B0-----:R-:W-:Y:S02]  /*6e70*/  @P2 IMAD.MOV.U32 R4, RZ, RZ, R6 ;  /* 0x000000ffff042224 */ /* 0x001fe400078e0006 */
[----:B------:R-:W-:-:S05]  /*6e80*/  @P2 IMAD.MOV.U32 R5, RZ, RZ, R7 ;  /* 0x000000ffff052224 */ /* 0x000fca00078e0007 */
[----:B------:R1:W-:Y:S04]  /*6e90*/  @P2 STG.E.U16 desc[UR36][R4.64+0x70], R54 ;  /* 0x0000703604002986 */ /* 0x0003e8000c101524 */
[----:B------:R1:W-:Y:S02]  /*6ea0*/  @P1 STG.E.U16 desc[UR36][R6.64+0x72], R55 ;  /* 0x0000723706001986 */ /* 0x0003e4000c101524 */
.L_x_156:
[----:B------:R-:W-:Y:S05]  /*6eb0*/  BSYNC B0 ;  /* 0x0000000000007941 */ /* 0x000fea0003800000 */
.L_x_32:
[----:B------:R-:W-:Y:S01]  /*6ec0*/  ULDC UR4, c[0x0][0xc] ;  /* 0x0000030000047ab9 */ /* 0x000fe20000000800 */
[----:B------:R-:W-:Y:S01]  /*6ed0*/  ULDC UR5, c[0x0][0x10] ;  /* 0x0000040000057ab9 */ /* 0x000fe20000000800 */
[----:B------:R-:W2:Y:S01]  /*6ee0*/  LDC R3, c[0x0][0x14] ;  /* 0x00000500ff037b82 */ /* 0x000ea20000000800 */
[----:B------:R-:W-:Y:S01]  /*6ef0*/  UIMAD.WIDE.U32 UR4, UR4, UR5, URZ ;  /* 0x00000005040472a5 */ /* 0x000fe2000f8e003f */
[----:B------:R-:W-:Y:S02]  /*6f00*/  IMAD.MOV.U32 R90, RZ, RZ, -0x1 ;  /* 0xffffffffff5a7424 */ /* 0x000fe400078e00ff */
[----:B------:R-:W-:-:S03]  /*6f10*/  IMAD.MOV.U32 R23, RZ, RZ, -0x1 ;  /* 0xffffffffff177424 */ /* 0x000fc600078e00ff */
[----:B--2---:R-:W-:-:S04]  /*6f20*/  IMAD.WIDE.U32 R16, R3, UR4, R16 ;  /* 0x0000000403107c25 */ /* 0x004fc8000f8e0010 */
[----:B------:R-:W-:Y:S01]  /*6f30*/  IMAD R3, R3, UR5, RZ ;  /* 0x0000000503037c24 */ /* 0x000fe2000f8e02ff */
[----:B------:R-:W-:Y:S02]  /*6f40*/  ULDC.64 UR4, c[0x0][0x650] ;  /* 0x0001940000047ab9 */ /* 0x000fe40000000a00 */
[----:B------:R-:W-:Y:S01]  /*6f50*/  ISETP.GE.U32.AND P0, PT, R16, UR4, PT ;  /* 0x0000000410007c0c */ /* 0x000fe2000bf06070 */
[--C-:B------:R-:W-:Y:S01]  /*6f60*/  IMAD.IADD R17, R17, 0x1, R3.reuse ;  /* 0x0000000111117824 */ /* 0x100fe200078e0203 */
[----:B------:R-:W-:-:S04]  /*6f70*/  PRMT R3, RZ, 0x7610, R3 ;  /* 0x00007610ff037816 */ /* 0x000fc80000000003 */
[----:B------:R-:W-:-:S13]  /*6f80*/  ISETP.GE.U32.AND.EX P0, PT, R17, UR5, PT, P0 ;  /* 0x0000000511007c0c */ /* 0x000fda000bf06100 */
[----:B------:R-:W-:Y:S05]  /*6f90*/  @P0 BRA `(.L_x_157) ;  /* 0x0000000400640947 */ /* 0x000fea0003800000 */
[----:B0-----:R-:W0:Y:S01]  /*6fa0*/  S2R R12, SR_CTAID.X ;  /* 0x00000000000c7919 */ /* 0x001e220000002500 */
[----:B-1----:R-:W1:Y:S01]  /*6fb0*/  LDC.64 R10, c[0x0][0x628] ;  /* 0x00018a00ff0a7b82 */ /* 0x002e620000000a00 */
[----:B------:R-:W-:Y:S01]  /*6fc0*/  ULDC UR4, c[0x0][0x150] ;  /* 0x0000540000047ab9 */ /* 0x000fe20000000800 */
[----:B------:R-:W-:Y:S01]  /*6fd0*/  IMAD.MOV.U32 R8, RZ, RZ, R16 ;  /* 0x000000ffff087224 */ /* 0x000fe200078e0010 */
[----:B------:R-:W2:Y:S01]  /*6fe0*/  S2R R24, SR_CTAID.Y ;  /* 0x0000000000187919 */ /* 0x000ea20000002600 */
[----:B------:R-:W-:-:S04]  /*6ff0*/  IMAD.MOV.U32 R9, RZ, RZ, R17 ;  /* 0x000000ffff097224 */ /* 0x000fc800078e0011 */
[----:B------:R-:W2:Y:S08]  /*7000*/  LDC R21, c[0x0][0x144] ;  /* 0x00005100ff157b82 */ /* 0x000eb00000000800 */
[----:B------:R-:W2:Y:S08]  /*7010*/  LDC R0, c[0x0][0x630] ;  /* 0x00018c00ff007b82 */ /* 0x000eb00000000800 */
[----:B------:R-:W2:Y:S01]  /*7020*/  LDC.64 R14, c[0x0][0x620] ;  /* 0x00018800ff0e7b82 */ /* 0x000ea20000000a00 */
[----:B-1----:R-:W-:-:S04]  /*7030*/  ISETP.NE.U32.AND P0, PT, R10, RZ, PT ;  /* 0x000000ff0a00720c */ /* 0x002fc80003f05070 */
[----:B------:R-:W-:Y:S02]  /*7040*/  ISETP.NE.AND.EX P0, PT, R11, RZ, PT, P0 ;  /* 0x000000ff0b00720c */ /* 0x000fe40003f05300 */
[----:B0-----:R-:W-:-:S05]  /*7050*/  I2FP.F32.U32 R3, R12 ;  /* 0x0000000c00037245 */ /* 0x001fca0000201000 */
[----:B------:R-:W-:-:S04]  /*7060*/  FMUL R3, R3, UR4 ;  /* 0x0000000403037c20 */ /* 0x000fc80008400000 */
[----:B------:R0:W1:Y:S02]  /*7070*/  F2I.U32.TRUNC.NTZ R20, R3 ;  /* 0x0000000300147305 */ /* 0x000064000020f000 */
[----:B------:R-:W-:Y:S05]  /*7080*/  @!P0 BRA `(.L_x_158) ;  /* 0x0000000000288947 */ /* 0x000fea0003800000 */
[----:B0-----:R-:W0:Y:S02]  /*7090*/  LDC R3, c[0x0][0x634] ;  /* 0x00018d00ff037b82 */ /* 0x001e240000000800 */
        /* <DEDUP_REMOVED lines=9> */
.L_x_158:
[----:B------:R-:W3:Y:S01]  /*7130*/  LDC.64 R28, c[0x0][0x640] ;  /* 0x00019000ff1c7b82 */ /* 0x000ee20000000a00 */
[-CC-:B--2---:R-:W-:Y:S01]  /*7140*/  SHF.R.U64 R23, R8, R0.reuse, R9.reuse ;  /* 0x0000000008177219 */ /* 0x184fe20000001209 */
[----:B-1----:R-:W-:Y:S01]  /*7150*/  IMAD.MOV R20, RZ, RZ, -R20 ;  /* 0x000000ffff147224 */ /* 0x002fe200078e0a14 */
[----:B------:R-:W-:Y:S01]  /*7160*/  SHF.R.U32.HI R0, RZ, R0, R9 ;  /* 0x00000000ff007219 */ /* 0x000fe20000011609 */
[----:B------:R-:W-:Y:S01]  /*7170*/  ULDC UR4, c[0x0][0x154] ;  /* 0x0000550000047ab9 */ /* 0x000fe20000000800 */
[----:B0-----:R-:W-:Y:S01]  /*7180*/  IADD3 R3, P0, RZ, -R23, RZ ;  /* 0x80000017ff037210 */ /* 0x001fe20007f1e0ff */
[----:B------:R-:W-:Y:S02]  /*7190*/  IMAD R21, R21, R20, R12 ;  /* 0x0000001415157224 */ /* 0x000fe400078e020c */
[----:B------:R-:W0:Y:S01]  /*71a0*/  LDC R6, c[0x0][0x618] ;  /* 0x00018600ff067b82 */ /* 0x000e220000000800 */
[----:B------:R-:W-:Y:S02]  /*71b0*/  IMAD.MOV.U32 R7, RZ, RZ, 0x1 ;  /* 0x00000001ff077424 */ /* 0x000fe400078e00ff */
[----:B------:R-:W-:-:S04]  /*71c0*/  IMAD.X R5, RZ, RZ, ~R0, P0 ;  /* 0x000000ffff057224 */ /* 0x000fc800000e0e00 */
[-C--:B------:R-:W-:Y:S01]  /*71d0*/  IMAD R0, R5, R14.reuse, RZ ;  /* 0x0000000e05007224 */ /* 0x080fe200078e02ff */
[----:B------:R-:W1:Y:S01]  /*71e0*/  LDC R8, c[0x0][0x608] ;  /* 0x00018200ff087b82 */ /* 0x000e620000000800 */
[----:B------:R-:W-:-:S04]  /*71f0*/  IMAD.WIDE.U32 R4, R3, R14, R16 ;  /* 0x0000000e03047225 */ /* 0x000fc800078e0010 */
[----:B------:R-:W-:Y:S01]  /*7200*/  IMAD R3, R3, R15, R0 ;  /* 0x0000000f03037224 */ /* 0x000fe200078e0200 */
[----:B------:R-:W-:Y:S02]  /*7210*/  I2FP.F32.U32 R0, R24 ;  /* 0x0000001800007245 */ /* 0x000fe40000201000 */
[----:B------:R-:W2:Y:S01]  /*7220*/  LDC R26, c[0x0][0x658] ;  /* 0x00019600ff1a7b82 */ /* 0x000ea20000000800 */
[----:B------:R-:W-:Y:S01]  /*7230*/  IMAD.IADD R3, R5, 0x1, R3 ;  /* 0x0000000105037824 */ /* 0x000fe200078e0203 */
[----:B---3--:R-:W-:Y:S01]  /*7240*/  ISETP.NE.U32.AND P0, PT, R28, RZ, PT ;  /* 0x000000ff1c00720c */ /* 0x008fe20003f05070 */
[----:B------:R-:W-:Y:S01]  /*7250*/  FMUL R0, R0, UR4 ;  /* 0x0000000400007c20 */ /* 0x000fe20008400000 */
[----:B------:R-:W-:Y:S02]  /*7260*/  IMAD.MOV.U32 R5, RZ, RZ, -0x1 ;  /* 0xffffffffff057424 */ /* 0x000fe400078e00ff */
[----:B------:R-:W-:Y:S01]  /*7270*/  ISETP.NE.AND.EX P0, PT, R29, RZ, PT, P0 ;  /* 0x000000ff1d00720c */ /* 0x000fe20003f05300 */
[----:B------:R3:W2:Y:S01]  /*7280*/  F2I.U32.TRUNC.NTZ R13, R0 ;  /* 0x00000000000d7305 */ /* 0x0006a2000020f000 */
[----:B------:R-:W3:Y:S01]  /*7290*/  LDC R15, c[0x0][0x148] ;  /* 0x00005200ff0f7b82 */ /* 0x000ee20000000800 */
[----:B0-----:R-:W-:-:S02]  /*72a0*/  SHF.R.U64 R12, R4, R6, R3 ;  /* 0x00000006040c7219 */ /* 0x001fc40000001203 */
[----:B------:R-:W-:-:S05]  /*72b0*/  SHF.R.U32.HI R3, RZ, R6, R3 ;  /* 0x00000006ff037219 */ /* 0x000fca0000011603 */
[----:B------:R-:W0:Y:S01]  /*72c0*/  LDC R20, c[0x0][0x600] ;  /* 0x00018000ff147b82 */ /* 0x000e220000000800 */
[-CC-:B-1----:R-:W-:Y:S02]  /*72d0*/  SHF.R.U64 R10, R12, R8.reuse, R3.reuse ;  /* 0x000000080c0a7219 */ /* 0x182fe40000001203 */
[----:B------:R-:W-:-:S05]  /*72e0*/  SHF.R.U32.HI R3, RZ, R8, R3 ;  /* 0x00000008ff037219 */ /* 0x000fca0000011603 */
[----:B------:R-:W1:Y:S01]  /*72f0*/  LDC R27, c[0x0][0x648] ;  /* 0x00019200ff1b7b82 */ /* 0x000e620000000800 */
[-C--:B--2---:R-:W-:Y:S02]  /*7300*/  SHF.L.U32 R4, R5, R26.reuse, RZ ;  /* 0x0000001a05047219 */ /* 0x084fe400000006ff */
[-CC-:B------:R-:W-:Y:S02]  /*7310*/  SHF.R.U64 R14, R10, R26.reuse, R3.reuse ;  /* 0x0000001a0a0e7219 */ /* 0x180fe40000001203 */
[----:B------:R-:W-:Y:S02]  /*7320*/  SHF.R.U32.HI R5, RZ, R26, R3 ;  /* 0x0000001aff057219 */ /* 0x000fe40000011603 */
[----:B------:R-:W-:Y:S01]  /*7330*/  LOP3.LUT R25, RZ, R4, RZ, 0x33, !PT ;  /* 0x00000004ff197212 */ /* 0x000fe200078e33ff */
[----:B------:R-:W2:Y:S01]  /*7340*/  LDC R30, c[0x0][0x638] ;  /* 0x00018e00ff1e7b82 */ /* 0x000ea20000000800 */
[----:B------:R-:W-:Y:S01]  /*7350*/  SHF.L.U32 R26, R7, R26, RZ ;  /* 0x0000001a071a7219 */ /* 0x000fe200000006ff */
[----:B------:R-:W-:-:S06]  /*7360*/  IMAD.MOV.U32 R4, RZ, RZ, R14 ;  /* 0x000000ffff047224 */ /* 0x000fcc00078e000e */
[----:B------:R-:W0:Y:S01]  /*7370*/  LDC R31, c[0x0][0x610] ;  /* 0x00018400ff1f7b82 */ /* 0x000e220000000800 */
        /* <DEDUP_REMOVED lines=11> */
.L_x_159:
[----:B------:R-:W-:Y:S01]  /*7430*/  ISETP.NE.AND P0, PT, R2, 0x1, PT ;  /* 0x000000010200780c */ /* 0x000fe20003f05270 */
[----:B0-----:R-:W-:Y:S01]  /*7440*/  VIADD R7, R20, 0xffffffff ;  /* 0xffffffff14077836 */ /* 0x001fe20000000000 */
[----:B-1-3--:R-:W-:Y:S01]  /*7450*/  SHF.R.U64 R0, R4, R27, R5 ;  /* 0x0000001b04007219 */ /* 0x00afe20000001205 */
[----:B------:R-:W-:Y:S01]  /*7460*/  IMAD.MOV R13, RZ, RZ, -R13 ;  /* 0x000000ffff0d7224 */ /* 0x000fe200078e0a0d */
[----:B------:R-:W-:Y:S01]  /*7470*/  LOP3.LUT R5, R10, R25, RZ, 0xc0, !PT ;  /* 0x000000190a057212 */ /* 0x000fe200078ec0ff */
[----:B------:R-:W-:Y:S01]  /*7480*/  IMAD.MOV.U32 R4, RZ, RZ, 0x1 ;  /* 0x00000001ff047424 */ /* 0x000fe200078e00ff */
[----:B------:R-:W-:Y:S01]  /*7490*/  LOP3.LUT R12, R12, R7, RZ, 0xc0, !PT ;  /* 0x000000070c0c7212 */ /* 0x000fe200078ec0ff */
[----:B------:R-:W-:Y:S02]  /*74a0*/  IMAD.MOV R3, RZ, RZ, -R0 ;  /* 0x000000ffff037224 */ /* 0x000fe400078e0a00 */
[----:B------:R-:W-:Y:S02]  /*74b0*/  IMAD R0, R26, R0, R5 ;  /* 0x000000001a007224 */ /* 0x000fe400078e0205 */
[----:B--2---:R-:W-:-:S02]  /*74c0*/  IMAD R3, R3, R30, R14 ;  /* 0x0000001e03037224 */ /* 0x004fc400078e020e */
[----:B------:R-:W-:Y:S02]  /*74d0*/  @P0 IMAD R21, R15, R13, R24 ;  /* 0x0000000d0f150224 */ /* 0x000fe400078e0218 */
[----:B------:R-:W-:Y:S01]  /*74e0*/  IMAD R5, R3, R20, R12 ;  /* 0x0000001403057224 */ /* 0x000fe200078e020c */
[----:B------:R-:W-:Y:S01]  /*74f0*/  PRMT R3, R4, 0x7610, R3 ;  /* 0x0000761004037816 */ /* 0x000fe20000000003 */
[----:B------:R-:W-:-:S05]  /*7500*/  IMAD R0, R0, R31, R21 ;  /* 0x0000001f00007224 */ /* 0x000fca00078e0215 */
[----:B------:R-:W-:Y:S02]  /*7510*/  SEL R90, R5, R0, !P0 ;  /* 0x00000000055a7207 */ /* 0x000fe40004000000 */
[----:B------:R-:W-:-:S07]  /*7520*/  SEL R0, R0, R5, !P0 ;  /* 0x0000000500007207 */ /* 0x000fce0004000000 */
.L_x_157:
[----:B------:R-:W-:Y:S01]  /*7530*/  LOP3.LUT P0, RZ, R3, 0xff, RZ, 0xc0, !PT ;  /* 0x000000ff03ff7812 */ /* 0x000fe2000780c0ff */
[----:B------:R-:W-:-:S12]  /*7540*/  IMAD.MOV.U32 R98, RZ, RZ, R0 ;  /* 0x000000ffff627224 */ /* 0x000fd800078e0000 */
[----:B------:R-:W-:Y:S05]  /*7550*/  @P0 BRA `(.L_x_160) ;  /* 0xffffff9c00100947 */ /* 0x000fea000383ffff */
[----:B------:R-:W-:Y:S05]  /*7560*/  EXIT ;  /* 0x000000000000794d */ /* 0x000fea0003800000 */
.L_x_7:
[----:B0-----:R-:W-:Y:S01]  /*7570*/  ULDC.64 UR4, c[0x0][0x650] ;  /* 0x0001940000047ab9 */ /* 0x001fe20000000a00 */
        /* <DEDUP_REMOVED lines=25> */
.L_x_162:
[----:B------:R-:W0:Y:S01]  /*7710*/  LDC.64 R26, c[0x0][0x640] ;  /* 0x00019000ff1a7b82 */ /* 0x000e220000000a00 */
[-CC-:B------:R-:W-:Y:S01]  /*7720*/  SHF.R.U64 R20, R12, R8.reuse, R13.reuse ;  /* 0x000000080c147219 */ /* 0x180fe2000000120d */
[----:B------:R-:W-:Y:S01]  /*7730*/  IMAD.MOV.U32 R30, RZ, RZ, 0x1 ;  /* 0x00000001ff1e7424 */ /* 0x000fe200078e00ff */
[----:B------:R-:W-:Y:S02]  /*7740*/  SHF.R.U32.HI R6, RZ, R8, R13 ;  /* 0x00000008ff067219 */ /* 0x000fe4000001160d */
[----:B------:R-:W-:-:S03]  /*7750*/  IADD3 R11, P0, RZ, -R20, RZ ;  /* 0x80000014ff0b7210 */ /* 0x000fc60007f1e0ff */
[----:B------:R-:W1:Y:S02]  /*7760*/  LDC R10, c[0x0][0x618] ;  /* 0x00018600ff0a7b82 */ /* 0x000e640000000800 */
[----:B------:R-:W-:-:S04]  /*7770*/  IMAD.X R7, RZ, RZ, ~R6, P0 ;  /* 0x000000ffff077224 */ /* 0x000fc800000e0e06 */
[-C--:B------:R-:W-:Y:S02]  /*7780*/  IMAD R8, R7, R22.reuse, RZ ;  /* 0x0000001607087224 */ /* 0x080fe400078e02ff */
[----:B------:R-:W2:Y:S01]  /*7790*/  LDC R12, c[0x0][0x608] ;  /* 0x00018200ff0c7b82 */ /* 0x000ea20000000800 */
[----:B------:R-:W-:-:S04]  /*77a0*/  IMAD.WIDE.U32 R6, R11, R22, R16 ;  /* 0x000000160b067225 */ /* 0x000fc800078e0010 */
[----:B------:R-:W-:-:S03]  /*77b0*/  IMAD R11, R11, R23, R8 ;  /* 0x000000170b0b7224 */ /* 0x000fc600078e0208 */
[----:B------:R-:W3:Y:S01]  /*77c0*/  LDC R25, c[0x0][0x658] ;  /* 0x00019600ff197b82 */ /* 0x000ee20000000800 */
[----:B------:R-:W-:Y:S01]  /*77d0*/  IMAD.IADD R7, R7, 0x1, R11 ;  /* 0x0000000107077824 */ /* 0x000fe200078e020b */
[----:B0-----:R-:W-:-:S04]  /*77e0*/  ISETP.NE.U32.AND P0, PT, R26, RZ, PT ;  /* 0x000000ff1a00720c */ /* 0x001fc80003f05070 */
[----:B------:R-:W-:Y:S02]  /*77f0*/  ISETP.NE.AND.EX P0, PT, R27, RZ, PT, P0 ;  /* 0x000000ff1b00720c */ /* 0x000fe40003f05300 */
[----:B------:R-:W0:Y:S01]  /*7800*/  LDC R23, c[0x0][0x600] ;  /* 0x00018000ff177b82 */ /* 0x000e220000000800 */
[-CC-:B-1----:R-:W-:Y:S02]  /*7810*/  SHF.R.U64 R8, R6, R10.reuse, R7.reuse ;  /* 0x0000000a06087219 */ /* 0x182fe40000001207 */
[----:B------:R-:W-:Y:S01]  /*7820*/  SHF.R.U32.HI R7, RZ, R10, R7 ;  /* 0x0000000aff077219 */ /* 0x000fe20000011607 */
[----:B------:R-:W-:-:S04]  /*7830*/  IMAD.MOV.U32 R10, RZ, RZ, -0x1 ;  /* 0xffffffffff0a7424 */ /* 0x000fc800078e00ff */
        /* <DEDUP_REMOVED lines=21> */
.L_x_163:
[----:B------:R-:W-:Y:S01]  /*7990*/  ISETP.NE.AND P0, PT, R2, 0x1, PT ;  /* 0x000000010200780c */ /* 0x000fe20003f05270 */
[----:B0-----:R-:W-:Y:S01]  /*79a0*/  VIADD R11, R23, 0xffffffff ;  /* 0xffffffff170b7836 */ /* 0x001fe20000000000 */
[----:B-1----:R-:W-:Y:S02]  /*79b0*/  SHF.R.U64 R6, R6, R24, R7 ;  /* 0x0000001806067219 */ /* 0x002fe40000001207 */
[----:B------:R-:W-:Y:S02]  /*79c0*/  SHF.L.U32 R30, R30, R25, RZ ;  /* 0x000000191e1e7219 */ /* 0x000fe400000006ff */
[----:B------:R-:W-:Y:S01]  /*79d0*/  LOP3.LUT R5, R21, R32, RZ, 0xc0, !PT ;  /* 0x0000002015057212 */ /* 0x000fe200078ec0ff */
[----:B------:R-:W-:-:S04]  /*79e0*/  IMAD.MOV R7, RZ, RZ, -R6 ;  /* 0x000000ffff077224 */ /* 0x000fc800078e0a06 */
[----:B------:R-:W-:Y:S01]  /*79f0*/  IMAD R6, R30, R6, R5 ;  /* 0x000000061e067224 */ /* 0x000fe200078e0205 */
[----:B------:R-:W-:Y:S01]  /*7a00*/  LOP3.LUT R5, R8, R11, RZ, 0xc0, !PT ;  /* 0x0000000b08057212 */ /* 0x000fe200078ec0ff */
[----:B------:R-:W-:Y:S02]  /*7a10*/  @P0 IMAD R3, R9, R14, R4 ;  /* 0x0000000e09030224 */ /* 0x000fe400078e0204 */
[----:B--2---:R-:W-:Y:S02]  /*7a20*/  IMAD R4, R7, R28, R22 ;  /* 0x0000001c07047224 */ /* 0x004fe400078e0216 */
[----:B---3--:R-:W-:Y:S02]  /*7a30*/  IMAD R3, R6, R29, R3 ;  /* 0x0000001d06037224 */ /* 0x008fe400078e0203 */
[----:B------:R-:W-:Y:S02]  /*7a40*/  IMAD R4, R4, R23, R5 ;  /* 0x0000001704047224 */ /* 0x000fe400078e0205 */
[----:B------:R-:W-:-:S02]  /*7a50*/  IMAD.MOV.U32 R8, RZ, RZ, 0x1 ;  /* 0x00000001ff087424 */ /* 0x000fc400078e00ff */
[----:B------:R-:W-:Y:S01]  /*7a60*/  IMAD.MOV.U32 R6, RZ, RZ, R20 ;  /* 0x000000ffff067224 */ /* 0x000fe200078e0014 */
[----:B------:R-:W-:Y:S02]  /*7a70*/  SEL R7, R4, R3, !P0 ;  /* 0x0000000304077207 */ /* 0x000fe40004000000 */
[----:B------:R-:W-:-:S07]  /*7a80*/  SEL R13, R3, R4, !P0 ;  /* 0x00000004030d7207 */ /* 0x000fce0004000000 */
.L_x_161:
[----:B------:R-:W-:-:S08]  /*7a90*/  NOP ;  /* 0x0000000000007918 */ /* 0x000fd00000000000 */
[----:B------:R-:W0:-:S00]  /*7aa0*/  USETMAXREG.DEALLOC.CTAPOOL 0x28 ;  /* 0x00000028000079c8 */ /* 0x000e0000080e0500 */
[----:B0-----:R-:W-:-:S13]  /*7ab0*/  ISETP.NE.AND P0, PT, R0, RZ, PT ;  /* 0x000000ff0000720c */ /* 0x001fda0003f05270 */
[----:B------:R-:W-:Y:S05]  /*7ac0*/  @P0 EXIT ;  /* 0x000000000000094d */ /* 0x000fea0003800000 */
[----:B------:R-:W-:Y:S01]  /*7ad0*/  LOP3.LUT P0, RZ, R8, 0xff, RZ, 0xc0, !PT ;  /* 0x000000ff08ff7812 */ /* 0x000fe2000780c0ff */
[----:B------:R-:W-:Y:S02]  /*7ae0*/  IMAD.MOV.U32 R0, RZ, RZ, 0x1 ;  /* 0x00000001ff007424 */ /* 0x000fe400078e00ff */
[----:B------:R-:W-:-:S10]  /*7af0*/  IMAD.MOV.U32 R3, RZ, RZ, RZ ;  /* 0x000000ffff037224 */ /* 0x000fd400078e00ff */
[----:B------:R-:W-:Y:S05]  /*7b00*/  @!P0 BRA `(.L_x_164) ;  /* 0x0000000c00448947 */ /* 0x000fea0003800000 */
[----:B------:R-:W0:Y:S01]  /*7b10*/  LDC R0, c[0x0][0x28c] ;  /* 0x0000a300ff007b82 */ /* 0x000e220000000800 */
[----:B------:R-:W-:Y:S01]  /*7b20*/  ULDC UR5, c[0x0][0x658] ;  /* 0x0001960000057ab9 */ /* 0x000fe20000000800 */
[----:B------:R-:W-:Y:S01]  /*7b30*/  UMOV UR7, 0xffffffff ;  /* 0xffffffff00077882 */ /* 0x000fe20000000000 */
[----:B------:R-:W-:Y:S01]  /*7b40*/  ULDC UR6, c[0x0][0xc] ;  /* 0x0000030000067ab9 */ /* 0x000fe20000000800 */
[----:B------:R-:W-:Y:S01]  /*7b50*/  USHF.L.U32 UR8, UR7, UR5, URZ ;  /* 0x0000000507087299 */ /* 0x000fe2000800063f */
[----:B------:R-:W-:Y:S01]  /*7b60*/  BSSY B0, `(.L_x_164) ;  /* 0x00000cb000007945 */ /* 0x000fe20003800000 */
[----:B------:R-:W-:Y:S01]  /*7b70*/  UMOV UR9, 0x1 ;  /* 0x0000000100097882 */ /* 0x000fe20000000000 */
[----:B------:R-:W-:Y:S01]  /*7b80*/  ULDC UR7, c[0x0][0x10] ;  /* 0x0000040000077ab9 */ /* 0x000fe20000000800 */
[----:B------:R-:W1:Y:S01]  /*7b90*/  S2UR UR10, SR_CgaCtaId ;  /* 0x00000000000a79c3 */ /* 0x000e620000008800 */
[----:B------:R-:W-:Y:S01]  /*7ba0*/  UIMAD.WIDE.U32 UR6, UR6, UR7, URZ ;  /* 0x00000007060672a5 */ /* 0x000fe2000f8e003f */
[----:B------:R-:W-:Y:S01]  /*7bb0*/  IMAD.MOV.U32 R9, RZ, RZ, 0x1 ;  /* 0x00000001ff097424 */ /* 0x000fe200078e00ff */
[----:B------:R-:W-:Y:S01]  /*7bc0*/  USHF.L.U32 UR18, UR9, UR5, URZ ;  /* 0x0000000509127299 */ /* 0x000fe2000800063f */
[----:B------:R-:W-:Y:S01]  /*7bd0*/  LOP3.LUT R12, R19, 0x2, RZ, 0xfc, !PT ;  /* 0x00000002130c7812 */ /* 0x000fe200078efcff */
[----:B------:R-:W-:Y:S01]  /*7be0*/  ULDC UR4, c[0x0][0x600] ;  /* 0x0001800000047ab9 */ /* 0x000fe20000000800 */
[----:B------:R-:W-:Y:S01]  /*7bf0*/  ULDC UR5, c[0x0][0x14] ;  /* 0x0000050000057ab9 */ /* 0x000fe20000000800 */
[----:B------:R-:W-:-:S02]  /*7c00*/  UIADD3 UR4, UR4, -0x1, URZ ;  /* 0xffffffff04047890 */ /* 0x000fc4000fffe03f */
[----:B------:R-:W-:Y:S02]  /*7c10*/  UIMAD.WIDE.U32 UR22, UR6, UR5, URZ ;  /* 0x00000005061672a5 */ /* 0x000fe4000f8e003f */
[----:B------:R-:W-:Y:S02]  /*7c20*/  UIMAD UR13, UR7, UR5, URZ ;  /* 0x00000005070d72a4 */ /* 0x000fe4000f8e023f */
[----:B------:R-:W-:Y:S02]  /*7c30*/  ULOP3.LUT UR17, URZ, UR8, URZ, 0x33, !UPT ;  /* 0x000000083f117292 */ /* 0x000fe4000f8e333f */
[----:B------:R-:W-:Y:S01]  /*7c40*/  UIADD3 UR13, UR23, UR13, URZ ;  /* 0x0000000d170d7290 */ /* 0x000fe2000fffe03f */
[----:B0-----:R-:W-:Y:S01]  /*7c50*/  VIADD R0, R0, 0x3f ;  /* 0x0000003f00007836 */ /* 0x001fe20000000000 */
[----:B------:R-:W-:-:S04]  /*7c60*/  ULDC.64 UR24, c[0x0][0x198] ;  /* 0x0000660000187ab9 */ /* 0x000fc80000000a00 */
[----:B------:R-:W-:Y:S01]  /*7c70*/  SHF.R.S32.HI R3, RZ, 0x1f, R0 ;  /* 0x0000001fff037819 */ /* 0x000fe20000011400 */
[----:B-1----:R-:W-:-:S03]  /*7c80*/  IMAD.U32 R10, RZ, RZ, UR10 ;  /* 0x0000000aff0a7e24 */ /* 0x002fc6000f8e00ff */
[----:B------:R-:W-:Y:S01]  /*7c90*/  LEA.HI R3, R3, R0, RZ, 0x6 ;  /* 0x0000000003037211 */ /* 0x000fe200078f30ff */
[----:B------:R-:W-:-:S03]  /*7ca0*/  IMAD.MOV.U32 R0, RZ, RZ, 0x1 ;  /* 0x00000001ff007424 */ /* 0x000fc600078e00ff */
[----:B------:R-:W-:Y:S01]  /*7cb0*/  SHF.R.S32.HI R8, RZ, 0x6, R3 ;  /* 0x00000006ff087819 */ /* 0x000fe20000011403 */
[----:B------:R-:W-:-:S04]  /*7cc0*/  IMAD.MOV.U32 R3, RZ, RZ, RZ ;  /* 0x000000ffff037224 */ /* 0x000fc800078e00ff */
[----:B------:R-:W-:-:S07]  /*7cd0*/  VIADD R11, R8, 0x1 ;  /* 0x00000001080b7836 */ /* 0x000fce0000000000 */
.L_x_175:
[----:B------:R-:W-:-:S03]  /*7ce0*/  UMOV UR5, 0xffffffff ;  /* 0xffffffff00057882 */ /* 0x000fc60000000000 */
[----:B------:R-:W-:Y:S05]  /*7cf0*/  BRA.DIV UR5, `(.L_x_165) ;  /* 0x0000000e05b07947 */ /* 0x000fea000b800000 */
[----:B------:R-:W-:-:S13]  /*7d00*/  ELECT P6, URZ, PT ;  /* 0x00000000003f782f */ /* 0x000fda00038c0000 */
.L_x_186:
[----:B------:R-:W0:Y:S01]  /*7d10*/  LDC R4, c[0x0][0x28c] ;  /* 0x0000a300ff047b82 */ /* 0x000e220000000800 */
[----:B------:R-:W-:Y:S01]  /*7d20*/  BSSY B1, `(.L_x_166) ;  /* 0x000003b000017945 */ /* 0x000fe20003800000 */
[----:B0-----:R-:W-:-:S13]  /*7d30*/  ISETP.LT.OR P6, PT, R4, 0x1, !P6 ;  /* 0x000000010400780c */ /* 0x001fda00077c1670 */
[----:B------:R-:W-:Y:S05]  /*7d40*/  @P6 BRA `(.L_x_167) ;  /* 0x0000000000e06947 */ /* 0x000fea0003800000 */
[----:B------:R-:W-:Y:S02]  /*7d50*/  IMAD R13, R13, 0x2, R10 ;  /* 0x000000020d0d7824 */ /* 0x000fe400078e020a */
[----:B------:R-:W-:Y:S02]  /*7d60*/  IMAD.SHL.U32 R20, R7, 0x40, RZ ;  /* 0x0000004007147824 */ /* 0x000fe400078e00ff */
[----:B------:R-:W-:Y:S02]  /*7d70*/  IMAD.MOV.U32 R21, RZ, RZ, RZ ;  /* 0x000000ffff157224 */ /* 0x000fe400078e00ff */
[----:B------:R-:W-:Y:S02]  /*7d80*/  IMAD.MOV.U32 R4, RZ, RZ, R11 ;  /* 0x000000ffff047224 */ /* 0x000fe400078e000b */
[----:B------:R-:W-:Y:S02]  /*7d90*/  IMAD.MOV.U32 R5, RZ, RZ, R0 ;  /* 0x000000ffff057224 */ /* 0x000fe400078e0000 */
[----:B------:R-:W-:-:S02]  /*7da0*/  IMAD.MOV.U32 R7, RZ, RZ, R3 ;  /* 0x000000ffff077224 */ /* 0x000fc400078e0003 */
[----:B------:R-:W-:-:S07]  /*7db0*/  IMAD.SHL.U32 R15, R13, 0x80, RZ ;  /* 0x000000800d0f7824 */ /* 0x000fce00078e00ff */
.L_x_170:
[----:B------:R-:W0:Y:S01]  /*7dc0*/  S2UR UR5, SR_CgaCtaId ;  /* 0x00000000000579c3 */ /* 0x000e220000008800 */
[----:B------:R-:W-:Y:S02]  /*7dd0*/  MOV R13, 0x400 ;  /* 0x00000400000d7802 */ /* 0x000fe40000000f00 */
[----:B------:R-:W-:-:S13]  /*7de0*/  LOP3.LUT P1, RZ, R18, 0x7f, RZ, 0xc0, !PT ;  /* 0x0000007f12ff7812 */ /* 0x000fda000782c0ff */
[----:B------:R-:W1:Y:S01]  /*7df0*/  @!P1 LDC R14, c[0x0][0x500] ;  /* 0x00014000ff0e9b82 */ /* 0x000e620000000800 */
[----:B0-----:R-:W-:-:S05]  /*7e00*/  IMAD.U32 R10, RZ, RZ, UR5 ;  /* 0x00000005ff0a7e24 */ /* 0x001fca000f8e00ff */
[----:B------:R-:W-:Y:S02]  /*7e10*/  LEA R24, R10, R13, 0x18 ;  /* 0x0000000d0a187211 */ /* 0x000fe400078ec0ff */
[----:B------:R-:W-:-:S03]  /*7e20*/  SHF.L.U32 R13, R5, 0x1f, RZ ;  /* 0x0000001f050d7819 */ /* 0x000fc600000006ff */
[----:B------:R-:W-:-:S04]  /*7e30*/  IMAD R22, R7, 0x8, R24 ;  /* 0x0000000807167824 */ /* 0x000fc800078e0218 */
[----:B------:R-:W0:Y:S02]  /*7e40*/  SYNCS.PHASECHK.TRANS64.TRYWAIT P0, [R22+URZ+0x20], R13 ;  /* 0x0000200d160075a7 */ /* 0x000e24000800017f */
[----:B01----:R-:W-:Y:S05]  /*7e50*/  @!P0 BRA `(.L_x_168) ;  /* 0x0000000c00788947 */ /* 0x003fea0003800000 */
.L_x_187:
[----:B0-----:R-:W-:Y:S01]  /*7e60*/  PRMT R13, R12, 0x9910, RZ ;  /* 0x000099100c0d7816 */ /* 0x001fe200000000ff */
[----:B------:R0:W-:Y:S03]  /*7e70*/  @!P1 SYNCS.ARRIVE.TRANS64 RZ, [R22+URZ], R14 ;  /* 0x0000000e16ff99a7 */ /* 0x0001e6000800003f */
[----:B------:R-:W-:-:S13]  /*7e80*/  ISETP.NE.AND P0, PT, R13, 0x2, PT ;  /* 0x000000020d00780c */ /* 0x000fda0003f05270 */
[----:B0-----:R-:W-:Y:S05]  /*7e90*/  @P0 BRA `(.L_x_169) ;  /* 0x0000000000040947 */ /* 0x001fea0003800000 */
[----:B------:R-:W-:Y:S01]  /*7ea0*/  BPT.TRAP 0x1 ;  /* 0x000000040000795c */ /* 0x000fe20000300000 */
.L_x_169:
[----:B------:R-:W-:Y:S01]  /*7eb0*/  IMAD R13, R7, 0x2, R10 ;  /* 0x00000002070d7824 */ /* 0x000fe200078e020a */
[----:B------:R-:W-:Y:S01]  /*7ec0*/  R2UR UR9, R22 ;  /* 0x00000000160972ca */ /* 0x000fe200000e0000 */
[----:B------:R-:W-:Y:S01]  /*7ed0*/  VIADD R4, R4, 0xffffffff ;  /* 0xffffffff04047836 */ /* 0x000fe20000000000 */
[----:B------:R-:W-:Y:S01]  /*7ee0*/  UIADD3 UR6, UP0, UR24, 0xf0, URZ ;  /* 0x000000f018067890 */ /* 0x000fe2000ff1e03f */
[----:B------:R-:W-:Y:S01]  /*7ef0*/  IMAD.SHL.U32 R13, R13, 0x2000, RZ ;  /* 0x000020000d0d7824 */ /* 0x000fe200078e00ff */
[----:B------:R-:W-:Y:S01]  /*7f00*/  R2UR UR11, R15 ;  /* 0x000000000f0b72ca */ /* 0x000fe200000e0000 */
[----:B------:R-:W-:Y:S01]  /*7f10*/  UIADD3 UR26, UP1, UR24, 0x1f0, URZ ;  /* 0x000001f0181a7890 */ /* 0x000fe2000ff3e03f */
[----:B------:R-:W-:Y:S01]  /*7f20*/  R2UR UR10, R21 ;  /* 0x00000000150a72ca */ /* 0x000fe200000e0000 */
[--C-:B------:R-:W-:Y:S01]  /*7f30*/  IMAD R13, R13, 0x2, R24.reuse ;  /* 0x000000020d0d7824 */ /* 0x100fe200078e0218 */
[----:B------:R-:W-:Y:S01]  /*7f40*/  R2UR UR12, R6 ;  /* 0x00000000060c72ca */ /* 0x000fe200000e0000 */
[----:B------:R-:W-:Y:S01]  /*7f50*/  IMAD R24, R7, 0x2000, R24 ;  /* 0x0000200007187824 */ /* 0x000fe200078e0218 */
[----:B------:R-:W-:Y:S01]  /*7f60*/  R2UR UR19, R20 ;  /* 0x00000000141372ca */ /* 0x000fe200000e0000 */
[----:B------:R-:W-:Y:S01]  /*7f70*/  UIADD3.X UR7, URZ, UR25, URZ, UP0, !UPT ;  /* 0x000000193f077290 */ /* 0x000fe200087fe43f */
[----:B------:R-:W-:Y:S01]  /*7f80*/  R2UR UR5, R13 ;  /* 0x000000000d0572ca */ /* 0x000fe200000e0000 */
[----:B------:R-:W-:Y:S01]  /*7f90*/  VIADD R7, R7, 0x1 ;  /* 0x0000000107077836 */ /* 0x000fe20000000000 */
[----:B------:R-:W-:Y:S01]  /*7fa0*/  R2UR UR8, R24 ;  /* 0x00000000180872ca */ /* 0x000fe200000e0000 */
[----:B------:R-:W-:Y:S01]  /*7fb0*/  UIADD3.X UR27, URZ, UR25, URZ, UP1, !UPT ;  /* 0x000000193f1b7290 */ /* 0x000fe20008ffe43f */
[----:B------:R-:W-:Y:S01]  /*7fc0*/  ISETP.GT.AND P1, PT, R4, 0x1, PT ;  /* 0x000000010400780c */ /* 0x000fe20003f24270 */
[----:B------:R-:W-:Y:S01]  /*7fd0*/  UMOV UR20, 0x30000 ;  /* 0x0003000000147882 */ /* 0x000fe20000000000 */
[----:B------:R-:W-:Y:S01]  /*7fe0*/  UMOV UR14, 0x0 ;  /* 0x00000000000e7882 */ /* 0x000fe20000000000 */
[----:B------:R-:W-:Y:S01]  /*7ff0*/  UMOV UR15, 0x10000000 ;  /* 0x10000000000f7882 */ /* 0x000fe20000000000 */
[----:B------:R-:W-:Y:S01]  /*8000*/  ISETP.NE.AND P0, PT, R7, 0x4, PT ;  /* 0x000000040700780c */ /* 0x000fe20003f05270 */
[----:B------:R-:W-:-:S03]  /*8010*/  VIADD R21, R21, 0x40 ;  /* 0x0000004015157836 */ /* 0x000fc60000000000 */
[----:B------:R-:W-:Y:S01]  /*8020*/  SEL R14, RZ, 0x1, P0 ;  /* 0x00000001ff0e7807 */ /* 0x000fe20000000000 */
[----:B------:R-:W-:Y:S01]  /*8030*/  UIADD3 UR5, UR5, 0x100, URZ ;  /* 0x0000010005057890 */ /* 0x000fe2000fffe03f */
[----:B------:R-:W-:Y:S01]  /*8040*/  SEL R7, R7, RZ, P0 ;  /* 0x000000ff07077207 */ /* 0x000fe20000000000 */
[----:B------:R-:W-:Y:S01]  /*8050*/  UIADD3 UR16, UR8, 0x20100, URZ ;  /* 0x0002010008107890 */ /* 0x000fe2000fffe03f */
[----:B------:R-:W-:-:S04]  /*8060*/  LOP3.LUT R5, R5, R14, RZ, 0x3c, !PT ;  /* 0x0000000e05057212 */ /* 0x000fc800078e3cff */
[----:B------:R-:W-:Y:S02]  /*8070*/  UMOV UR8, UR5 ;  /* 0x0000000500087c82 */ /* 0x000fe40008000000 */
[----:B------:R0:W-:Y:S02]  /*8080*/  UTMALDG.3D.MULTICAST [UR8], [UR6], UR20, desc[UR14] ;  /* 0x00000e08060073b4 */ /* 0x0001e40008011814 */
[----:B0-----:R-:W-:Y:S01]  /*8090*/  UMOV UR8, UR16 ;  /* 0x0000001000087c82 */ /* 0x001fe20008000000 */
[----:B------:R-:W-:Y:S02]  /*80a0*/  UMOV UR11, UR19 ;  /* 0x00000013000b7c82 */ /* 0x000fe40008000000 */
[----:B------:R0:W-:Y:S02]  /*80b0*/  UTMALDG.3D [UR8], [UR26], desc[UR14] ;  /* 0x00000e081a0075b4 */ /* 0x0001e40008011000 */
[----:B0-----:R-:W-:Y:S05]  /*80c0*/  @P1 BRA `(.L_x_170) ;  /* 0xfffffffc003c1947 */ /* 0x001fea000383ffff */
.L_x_167:
[----:B------:R-:W-:Y:S05]  /*80d0*/  BSYNC B1 ;  /* 0x0000000000017941 */ /* 0x000fea0003800000 */
.L_x_166:
[----:B------:R-:W-:Y:S01]  /*80e0*/  LOP3.LUT P1, RZ, R9, 0xff, RZ, 0xc0, !PT ;  /* 0x000000ff09ff7812 */ /* 0x000fe2000782c0ff */
[----:B------:R-:W-:Y:S01]  /*80f0*/  IMAD.IADD R3, R8, 0x1, R3 ;  /* 0x0000000108037824 */ /* 0x000fe200078e0203 */
[----:B------:R-:W-:Y:S01]  /*8100*/  IADD3 R16, P2, R16, UR22, RZ ;  /* 0x0000001610107c10 */ /* 0x000fe2000ff5e0ff */
[----:B------:R-:W-:Y:S01]  /*8110*/  ULDC.64 UR6, c[0x0][0x650] ;  /* 0x0001940000067ab9 */ /* 0x000fe20000000a00 */
[----:B------:R-:W-:Y:S01]  /*8120*/  BSSY B1, `(.L_x_171) ;  /* 0x000006c000017945 */ /* 0x000fe20003800000 */
[----:B------:R-:W-:Y:S01]  /*8130*/  IMAD.MOV.U32 R13, RZ, RZ, -0x1 ;  /* 0xffffffffff0d7424 */ /* 0x000fe200078e00ff */
[----:B------:R-:W-:Y:S01]  /*8140*/  ISETP.GT.U32.AND P0, PT, R3, 0x3, PT ;  /* 0x000000030300780c */ /* 0x000fe20003f04070 */
[----:B------:R-:W-:Y:S01]  /*8150*/  IMAD.MOV.U32 R7, RZ, RZ, -0x1 ;  /* 0xffffffffff077424 */ /* 0x000fe200078e00ff */
[----:B------:R-:W-:Y:S01]  /*8160*/  SHF.R.U32.HI R4, RZ, 0x2, R3 ;  /* 0x00000002ff047819 */ /* 0x000fe20000011603 */
[----:B------:R-:W-:Y:S01]  /*8170*/  IMAD.MOV.U32 R6, RZ, RZ, -0x1 ;  /* 0xffffffffff067424 */ /* 0x000fe200078e00ff */
[----:B------:R-:W-:-:S02]  /*8180*/  ISETP.LT.U32.AND P0, PT, R8, 0x4, P0 ;  /* 0x000000040800780c */ /* 0x000fc40000701070 */
[----:B------:R-:W-:Y:S01]  /*8190*/  IADD3.X R17, R17, UR13, RZ, P2, !PT ;  /* 0x0000000d11117c10 */ /* 0x000fe200097fe4ff */
[----:B------:R-:W0:Y:S01]  /*81a0*/  @P1 S2R R10, SR_CgaCtaId ;  /* 0x00000000000a1919 */ /* 0x000e220000008800 */
[----:B------:R-:W-:Y:S02]  /*81b0*/  @P1 MOV R5, 0x400 ;  /* 0x0000040000051802 */ /* 0x000fe40000000f00 */
[----:B------:R-:W-:Y:S02]  /*81c0*/  ISETP.GE.U32.AND P2, PT, R16, UR6, PT ;  /* 0x0000000610007c0c */ /* 0x000fe4000bf46070 */
[----:B------:R-:W-:Y:S02]  /*81d0*/  LOP3.LUT R4, R4, 0x1, RZ, 0xc0, !PT ;  /* 0x0000000104047812 */ /* 0x000fe400078ec0ff */
[----:B------:R-:W-:Y:S02]  /*81e0*/  LOP3.LUT R3, R3, 0x3, RZ, 0xc0, !PT ;  /* 0x0000000303037812 */ /* 0x000fe400078ec0ff */
[----:B------:R-:W-:-:S02]  /*81f0*/  PRMT R9, RZ, 0x7610, R9 ;  /* 0x00007610ff097816 */ /* 0x000fc40000000009 */
[----:B0-----:R-:W-:-:S04]  /*8200*/  @P1 LEA R5, R10, R5, 0x18 ;  /* 0x000000050a051211 */ /* 0x001fc800078ec0ff */
[----:B------:R0:W-:Y:S01]  /*8210*/  @P1 SYNCS.ARRIVE.TRANS64.A1T0 RZ, [R5+URZ+0x58], RZ ;  /* 0x000058ff05ff19a7 */ /* 0x0001e2000810003f */
[----:B------:R-:W-:-:S04]  /*8220*/  ISETP.NE.U32.AND P1, PT, R4, 0x1, PT ;  /* 0x000000010400780c */ /* 0x000fc80003f25070 */
[----:B------:R-:W-:Y:S02]  /*8230*/  ISETP.GT.U32.AND P1, PT, R8, 0x3, !P1 ;  /* 0x000000030800780c */ /* 0x000fe40004f24070 */
[----:B0-----:R-:W-:Y:S02]  /*8240*/  SEL R5, RZ, 0x1, !P0 ;  /* 0x00000001ff057807 */ /* 0x001fe40004000000 */
[----:B------:R-:W-:Y:S02]  /*8250*/  ISETP.GE.U32.AND.EX P0, PT, R17, UR7, PT, P2 ;  /* 0x0000000711007c0c */ /* 0x000fe4000bf06120 */
[----:B------:R-:W-:-:S04]  /*8260*/  SEL R4, RZ, 0x1, !P1 ;  /* 0x00000001ff047807 */ /* 0x000fc80004800000 */
[----:B------:R-:W-:Y:S02]  /*8270*/  LOP3.LUT R0, R4, R0, R5, 0x96, !PT ;  /* 0x0000000004007212 */ /* 0x000fe400078e9605 */
[----:B------:R-:W-:-:S05]  /*8280*/  PRMT R4, RZ, 0x7610, R4 ;  /* 0x00007610ff047816 */ /* 0x000fca0000000004 */
[----:B------:R-:W-:Y:S05]  /*8290*/  @P0 BRA `(.L_x_172) ;  /* 0x0000000400500947 */ /* 0x000fea0003800000 */
[----:B------:R-:W0:Y:S01]  /*82a0*/  S2R R15, SR_CTAID.X ;  /* 0x00000000000f7919 */ /* 0x000e220000002500 */
[----:B------:R-:W-:Y:S01]  /*82b0*/  ULDC.64 UR6, c[0x0][0x628] ;  /* 0x00018a0000067ab9 */ /* 0x000fe20000000a00 */
[----:B------:R-:W1:Y:S01]  /*82c0*/  LDC R20, c[0x0][0x144] ;  /* 0x00005100ff147b82 */ /* 0x000e620000000800 */
[----:B------:R-:W-:Y:S01]  /*82d0*/  ISETP.NE.U32.AND P0, PT, RZ, UR6, PT ;  /* 0x00000006ff007c0c */ /* 0x000fe2000bf05070 */
[----:B------:R-:W2:Y:S01]  /*82e0*/  S2R R13, SR_CTAID.Y ;  /* 0x00000000000d7919 */ /* 0x000ea20000002600 */
[----:B------:R-:W-:Y:S01]  /*82f0*/  ULDC UR8, c[0x0][0x630] ;  /* 0x00018c0000087ab9 */ /* 0x000fe20000000800 */
[----:B------:R-:W-:Y:S01]  /*8300*/  ULDC UR9, c[0x0][0x150] ;  /* 0x0000540000097ab9 */ /* 0x000fe20000000800 */
[----:B------:R-:W-:Y:S01]  /*8310*/  ISETP.NE.AND.EX P0, PT, RZ, UR7, PT, P0 ;  /* 0x00000007ff007c0c */ /* 0x000fe2000bf05300 */
[----:B------:R-:W-:Y:S02]  /*8320*/  IMAD.MOV.U32 R4, RZ, RZ, R16 ;  /* 0x000000ffff047224 */ /* 0x000fe400078e0010 */
[----:B------:R-:W-:Y:S01]  /*8330*/  IMAD.MOV.U32 R5, RZ, RZ, R17 ;  /* 0x000000ffff057224 */ /* 0x000fe200078e0011 */
[----:B0-----:R-:W-:-:S09]  /*8340*/  I2FP.F32.U32 R22, R15 ;  /* 0x0000000f00167245 */ /* 0x001fd20000201000 */
[----:B------:R-:W-:Y:S05]  /*8350*/  @!P0 BRA `(.L_x_173) ;  /* 0x0000000000288947 */ /* 0x000fea0003800000 */
[----:B------:R-:W-:Y:S02]  /*8360*/  ULDC UR5, c[0x0][0x634] ;  /* 0x00018d0000057ab9 */ /* 0x000fe40000000800 */
[----:B------:R-:W-:-:S05]  /*8370*/  IADD3 R5, P0, R16, UR5, RZ ;  /* 0x0000000510057c10 */ /* 0x000fca000ff1e0ff */
[----:B------:R-:W-:-:S04]  /*8380*/  IMAD.X R21, RZ, RZ, R17, P0 ;  /* 0x000000ffff157224 */ /* 0x000fc800000e0611 */
[----:B------:R-:W-:-:S04]  /*8390*/  IMAD.WIDE.U32 R6, R21, UR6, RZ ;  /* 0x0000000615067c25 */ /* 0x000fc8000f8e00ff */
[----:B------:R-:W-:-:S04]  /*83a0*/  IMAD.WIDE.U32 R6, P0, R5, UR7, R6 ;  /* 0x0000000705067c25 */ /* 0x000fc8000f800006 */
[----:B------:R-:W-:-:S04]  /*83b0*/  IMAD.WIDE.U32 R4, R5, UR6, RZ ;  /* 0x0000000605047c25 */ /* 0x000fc8000f8e00ff */
[----:B------:R-:W-:Y:S01]  /*83c0*/  IMAD.MOV.U32 R4, RZ, RZ, R7 ;  /* 0x000000ffff047224 */ /* 0x000fe200078e0007 */
[----:B------:R-:W-:Y:S01]  /*83d0*/  IADD3 RZ, P1, R5, R6, RZ ;  /* 0x0000000605ff7210 */ /* 0x000fe20007f3e0ff */
[----:B------:R-:W-:-:S04]  /*83e0*/  IMAD.X R5, RZ, RZ, RZ, P0 ;  /* 0x000000ffff057224 */ /* 0x000fc800000e06ff */
[----:B------:R-:W-:-:S08]  /*83f0*/  IMAD.WIDE.U32.X R4, R21, UR7, R4, P1 ;  /* 0x0000000715047c25 */ /* 0x000fd000088e0404 */
.L_x_173:
[----:B------:R-:W-:Y:S01]  /*8400*/  FMUL R22, R22, UR9 ;  /* 0x0000000916167c20 */ /* 0x000fe20008400000 */
[--C-:B------:R-:W-:Y:S01]  /*8410*/  SHF.R.U64 R14, R4, UR8, R5.reuse ;  /* 0x00000008040e7c19 */ /* 0x100fe20008001205 */
[----:B------:R-:W-:Y:S01]  /*8420*/  ULDC.64 UR6, c[0x0][0x620] ;  /* 0x0001880000067ab9 */ /* 0x000fe20000000a00 */
[----:B------:R-:W-:Y:S01]  /*8430*/  SHF.R.U32.HI R4, RZ, UR8, R5 ;  /* 0x00000008ff047c19 */ /* 0x000fe20008011605 */
[----:B------:R-:W-:Y:S01]  /*8440*/  ULDC.64 UR8, c[0x0][0x640] ;  /* 0x0001900000087ab9 */ /* 0x000fe20000000a00 */
[----:B------:R-:W-:Y:S01]  /*8450*/  IADD3 R5, P0, RZ, -R14, RZ ;  /* 0x8000000eff057210 */ /* 0x000fe20007f1e0ff */
[----:B------:R-:W0:Y:S01]  /*8460*/  F2I.U32.TRUNC.NTZ R22, R22 ;  /* 0x0000001600167305 */ /* 0x000e22000020f000 */
[----:B------:R-:W-:-:S03]  /*8470*/  ULDC UR5, c[0x0][0x618] ;  /* 0x0001860000057ab9 */ /* 0x000fc60000000800 */
[----:B------:R-:W-:Y:S01]  /*8480*/  IMAD.X R4, RZ, RZ, ~R4, P0 ;  /* 0x000000ffff047224 */ /* 0x000fe200000e0e04 */
[----:B------:R-:W-:-:S03]  /*8490*/  ISETP.NE.U32.AND P0, PT, RZ, UR8, PT ;  /* 0x00000008ff007c0c */ /* 0x000fc6000bf05070 */
[----:B------:R-:W-:Y:S01]  /*84a0*/  IMAD R4, R4, UR6, RZ ;  /* 0x0000000604047c24 */ /* 0x000fe2000f8e02ff */
[----:B------:R-:W-:-:S03]  /*84b0*/  ISETP.NE.AND.EX P0, PT, RZ, UR9, PT, P0 ;  /* 0x00000009ff007c0c */ /* 0x000fc6000bf05300 */
[C---:B------:R-:W-:Y:S02]  /*84c0*/  IMAD R7, R5.reuse, UR7, R4 ;  /* 0x0000000705077c24 */ /* 0x040fe4000f8e0204 */
[----:B------:R-:W-:Y:S01]  /*84d0*/  IMAD.WIDE.U32 R4, R5, UR6, R16 ;  /* 0x0000000605047c25 */ /* 0x000fe2000f8e0010 */
[----:B------:R-:W-:-:S03]  /*84e0*/  ULDC UR6, c[0x0][0x154] ;  /* 0x0000550000067ab9 */ /* 0x000fc60000000800 */
[----:B0-----:R-:W-:Y:S02]  /*84f0*/  IMAD.MOV R6, RZ, RZ, -R22 ;  /* 0x000000ffff067224 */ /* 0x001fe400078e0a16 */
[----:B------:R-:W-:Y:S02]  /*8500*/  IMAD.IADD R5, R5, 0x1, R7 ;  /* 0x0000000105057824 */ /* 0x000fe400078e0207 */
[----:B-1----:R-:W-:Y:S01]  /*8510*/  IMAD R15, R20, R6, R15 ;  /* 0x00000006140f7224 */ /* 0x002fe200078e020f */
[----:B--2---:R-:W-:Y:S01]  /*8520*/  I2FP.F32.U32 R6, R13 ;  /* 0x0000000d00067245 */ /* 0x004fe20000201000 */
[----:B------:R-:W0:Y:S01]  /*8530*/  LDC R20, c[0x0][0x148] ;  /* 0x00005200ff147b82 */ /* 0x000e220000000800 */
[--C-:B------:R-:W-:Y:S02]  /*8540*/  SHF.R.U64 R21, R4, UR5, R5.reuse ;  /* 0x0000000504157c19 */ /* 0x100fe40008001205 */
[----:B------:R-:W-:Y:S01]  /*8550*/  SHF.R.U32.HI R4, RZ, UR5, R5 ;  /* 0x00000005ff047c19 */ /* 0x000fe20008011605 */
[----:B------:R-:W-:Y:S01]  /*8560*/  FMUL R6, R6, UR6 ;  /* 0x0000000606067c20 */ /* 0x000fe20008400000 */
[----:B------:R-:W-:-:S02]  /*8570*/  ULDC UR5, c[0x0][0x608] ;  /* 0x0001820000057ab9 */ /* 0x000fc40000000800 */
[--C-:B------:R-:W-:Y:S01]  /*8580*/  SHF.R.U64 R23, R21, UR5, R4.reuse ;  /* 0x0000000515177c19 */ /* 0x100fe20008001204 */
[----:B------:R1:W2:Y:S01]  /*8590*/  F2I.U32.TRUNC.NTZ R24, R6 ;  /* 0x0000000600187305 */ /* 0x0002a2000020f000 */
[----:B------:R-:W-:Y:S01]  /*85a0*/  SHF.R.U32.HI R4, RZ, UR5, R4 ;  /* 0x00000005ff047c19 */ /* 0x000fe20008011604 */
[----:B------:R-:W-:-:S03]  /*85b0*/  ULDC UR5, c[0x0][0x658] ;  /* 0x0001960000057ab9 */ /* 0x000fc60000000800 */
[--C-:B------:R-:W-:Y:S02]  /*85c0*/  SHF.R.U64 R22, R23, UR5, R4.reuse ;  /* 0x0000000517167c19 */ /* 0x100fe40008001204 */
[----:B------:R-:W-:-:S03]  /*85d0*/  SHF.R.U32.HI R25, RZ, UR5, R4 ;  /* 0x00000005ff197c19 */ /* 0x000fc60008011604 */
[----:B------:R-:W-:Y:S02]  /*85e0*/  IMAD.MOV.U32 R4, RZ, RZ, R22 ;  /* 0x000000ffff047224 */ /* 0x000fe400078e0016 */
[----:B------:R-:W-:Y:S01]  /*85f0*/  IMAD.MOV.U32 R5, RZ, RZ, R25 ;  /* 0x000000ffff057224 */ /* 0x000fe200078e0019 */
[----:B-1----:R-:W-:Y:S06]  /*8600*/  @!P0 BRA `(.L_x_174) ;  /* 0x0000000000288947 */ /* 0x002fec0003800000 */
        /* <DEDUP_REMOVED lines=10> */
.L_x_174:
[----:B------:R-:W-:Y:S01]  /*86b0*/  ISETP.NE.AND P0, PT, R2, 0x1, PT ;  /* 0x000000010200780c */ /* 0x000fe20003f05270 */
[----:B------:R-:W-:Y:S01]  /*86c0*/  ULDC UR5, c[0x0][0x648] ;  /* 0x0001920000057ab9 */ /* 0x000fe20000000800 */
[----:B------:R-:W-:Y:S01]  /*86d0*/  LOP3.LUT R23, R23, UR17, RZ, 0xc0, !PT ;  /* 0x0000001117177c12 */ /* 0x000fe2000f8ec0ff */
[----:B--2---:R-:W-:Y:S01]  /*86e0*/  IMAD.MOV R24, RZ, RZ, -R24 ;  /* 0x000000ffff187224 */ /* 0x004fe200078e0a18 */
[----:B------:R-:W-:Y:S01]  /*86f0*/  SHF.R.U64 R4, R4, UR5, R5 ;  /* 0x0000000504047c19 */ /* 0x000fe20008001205 */
[----:B------:R-:W-:Y:S01]  /*8700*/  ULDC UR5, c[0x0][0x638] ;  /* 0x00018e0000057ab9 */ /* 0x000fe20000000800 */
[----:B------:R-:W-:Y:S01]  /*8710*/  LOP3.LUT R21, R21, UR4, RZ, 0xc0, !PT ;  /* 0x0000000415157c12 */ /* 0x000fe2000f8ec0ff */
[----:B------:R-:W-:Y:S01]  /*8720*/  ULDC UR6, c[0x0][0x610] ;  /* 0x0001840000067ab9 */ /* 0x000fe20000000800 */
[----:B------:R-:W-:Y:S02]  /*8730*/  IMAD.MOV.U32 R6, RZ, RZ, R14 ;  /* 0x000000ffff067224 */ /* 0x000fe400078e000e */
[----:B------:R-:W-:-:S02]  /*8740*/  IMAD.MOV R5, RZ, RZ, -R4 ;  /* 0x000000ffff057224 */ /* 0x000fc400078e0a04 */
[----:B------:R-:W-:Y:S02]  /*8750*/  IMAD R4, R4, UR18, R23 ;  /* 0x0000001204047c24 */ /* 0x000fe4000f8e0217 */
[----:B0-----:R-:W-:Y:S02]  /*8760*/  @P0 IMAD R15, R20, R24, R13 ;  /* 0x00000018140f0224 */ /* 0x001fe400078e020d */
[----:B------:R-:W-:Y:S01]  /*8770*/  IMAD R22, R5, UR5, R22 ;  /* 0x0000000505167c24 */ /* 0x000fe2000f8e0216 */
[----:B------:R-:W-:Y:S01]  /*8780*/  ULDC UR5, c[0x0][0x600] ;  /* 0x0001800000057ab9 */ /* 0x000fe20000000800 */
[----:B------:R-:W-:Y:S02]  /*8790*/  IMAD R15, R4, UR6, R15 ;  /* 0x00000006040f7c24 */ /* 0x000fe4000f8e020f */
[----:B------:R-:W-:Y:S02]  /*87a0*/  IMAD R22, R22, UR5, R21 ;  /* 0x0000000516167c24 */ /* 0x000fe4000f8e0215 */
[----:B------:R-:W-:-:S03]  /*87b0*/  IMAD.MOV.U32 R4, RZ, RZ, 0x1 ;  /* 0x00000001ff047424 */ /* 0x000fc600078e00ff */
[----:B------:R-:W-:Y:S02]  /*87c0*/  SEL R7, R22, R15, !P0 ;  /* 0x0000000f16077207 */ /* 0x000fe40004000000 */
[----:B------:R-:W-:-:S07]  /*87d0*/  SEL R13, R15, R22, !P0 ;  /* 0x000000160f0d7207 */ /* 0x000fce0004000000 */
.L_x_172:
[----:B------:R-:W-:Y:S05]  /*87e0*/  BSYNC B1 ;  /* 0x0000000000017941 */ /* 0x000fea0003800000 */
.L_x_171:
[----:B------:R-:W-:-:S13]  /*87f0*/  LOP3.LUT P0, RZ, R4, 0xff, RZ, 0xc0, !PT ;  /* 0x000000ff04ff7812 */ /* 0x000fda000780c0ff */
[----:B------:R-:W-:Y:S05]  /*8800*/  @P0 BRA `(.L_x_175) ;  /* 0xfffffff400340947 */ /* 0x000fea000383ffff */
[----:B------:R-:W-:Y:S05]  /*8810*/  BSYNC B0 ;  /* 0x0000000000007941 */ /* 0x000fea0003800000 */
.L_x_164:
[----:B------:R-:W-:-:S03]  /*8820*/  UMOV UR5, 0xffffffff ;  /* 0xffffffff00057882 */ /* 0x000fc60000000000 */
[----:B------:R-:W-:Y:S05]  /*8830*/  BRA.DIV UR5, `(.L_x_176) ;  /* 0x0000000605147947 */ /* 0x000fea000b800000 */
[----:B------:R-:W-:-:S13]  /*8840*/  ELECT P6, URZ, PT ;  /* 0x00000000003f782f */ /* 0x000fda00038c0000 */
.L_x_190:
[----:B------:R-:W-:Y:S04]  /*8850*/  BSSY B0, `(.L_x_177) ;  /* 0x000002b000007945 */ /* 0x000fe80003800000 */
[----:B------:R-:W-:Y:S05]  /*8860*/  @!P6 BRA `(.L_x_178) ;  /* 0x0000000000a4e947 */ /* 0x000fea0003800000 */
[----:B------:R-:W-:-:S04]  /*8870*/  LOP3.LUT R19, R19, 0x2, RZ, 0xfc, !PT ;  /* 0x0000000213137812 */ /* 0x000fc800078efcff */
[----:B------:R-:W-:-:S13]  /*8880*/  ISETP.NE.AND P0, PT, R19, 0x3, PT ;  /* 0x000000031300780c */ /* 0x000fda0003f05270 */
[----:B------:R-:W-:Y:S05]  /*8890*/  @!P0 BRA `(.L_x_179) ;  /* 0x0000000000048947 */ /* 0x000fea0003800000 */
[----:B------:R-:W-:Y:S01]  /*88a0*/  BPT.TRAP 0x1 ;  /* 0x000000040000795c */ /* 0x000fe20000300000 */
.L_x_179:
[----:B------:R-:W0:Y:S01]  /*88b0*/  S2R R5, SR_CgaCtaId ;  /* 0x0000000000057919 */ /* 0x000e220000008800 */
[----:B------:R-:W-:Y:S02]  /*88c0*/  MOV R2, 0x400 ;  /* 0x0000040000027802 */ /* 0x000fe40000000f00 */
[----:B------:R-:W-:Y:S02]  /*88d0*/  SHF.L.U32 R4, R0, 0x1f, RZ ;  /* 0x0000001f00047819 */ /* 0x000fe400000006ff */
[----:B0-----:R-:W-:-:S05]  /*88e0*/  LEA R2, R5, R2, 0x18 ;  /* 0x0000000205027211 */ /* 0x001fca00078ec0ff */
[----:B------:R-:W-:-:S04]  /*88f0*/  VIADD R2, R2, 0x20 ;  /* 0x0000002002027836 */ /* 0x000fc80000000000 */
[C---:B------:R-:W-:Y:S02]  /*8900*/  IMAD R7, R3.reuse, 0x8, R2 ;  /* 0x0000000803077824 */ /* 0x040fe400078e0202 */
[----:B------:R-:W-:Y:S02]  /*8910*/  VIADD R3, R3, 0x1 ;  /* 0x0000000103037836 */ /* 0x000fe40000000000 */
[----:B------:R-:W0:Y:S03]  /*8920*/  SYNCS.PHASECHK.TRANS64.TRYWAIT P0, [R7+URZ], R4 ;  /* 0x00000004070075a7 */ /* 0x000e26000800017f */
[----:B------:R-:W-:-:S04]  /*8930*/  ISETP.NE.AND P1, PT, R3, 0x4, PT ;  /* 0x000000040300780c */ /* 0x000fc80003f25270 */
[----:B------:R-:W-:Y:S02]  /*8940*/  SEL R5, RZ, 0x1, P1 ;  /* 0x00000001ff057807 */ /* 0x000fe40000800000 */
[----:B------:R-:W-:Y:S02]  /*8950*/  SEL R3, R3, RZ, P1 ;  /* 0x000000ff03037207 */ /* 0x000fe40000800000 */
[----:B------:R-:W-:-:S03]  /*8960*/  LOP3.LUT R6, R0, R5, RZ, 0x3c, !PT ;  /* 0x0000000500067212 */ /* 0x000fc600078e3cff */
[----:B------:R-:W-:Y:S01]  /*8970*/  IMAD R8, R3, 0x8, R2 ;  /* 0x0000000803087824 */ /* 0x000fe200078e0202 */
[----:B------:R-:W-:Y:S01]  /*8980*/  SHF.L.U32 R5, R6, 0x1f, RZ ;  /* 0x0000001f06057819 */ /* 0x000fe200000006ff */
[----:B0-----:R-:W-:Y:S06]  /*8990*/  @!P0 BRA `(.L_x_180) ;  /* 0x0000000000dc8947 */ /* 0x001fec0003800000 */
.L_x_191:
[----:B------:R-:W1:Y:S01]  /*89a0*/  SYNCS.PHASECHK.TRANS64.TRYWAIT P0, [R8+URZ], R5 ;  /* 0x00000005080075a7 */ /* 0x000e62000800017f */
[----:B------:R-:W-:-:S05]  /*89b0*/  VIADD R0, R3, 0x1 ;  /* 0x0000000103007836 */ /* 0x000fca0000000000 */
[----:B------:R-:W-:-:S04]  /*89c0*/  ISETP.NE.AND P1, PT, R0, 0x4, PT ;  /* 0x000000040000780c */ /* 0x000fc80003f25270 */
[----:B------:R-:W-:Y:S02]  /*89d0*/  SEL R3, RZ, 0x1, P1 ;  /* 0x00000001ff037807 */ /* 0x000fe40000800000 */
[----:B0-----:R-:W-:Y:S02]  /*89e0*/  SEL R7, R0, RZ, P1 ;  /* 0x000000ff00077207 */ /* 0x001fe40000800000 */
[----:B------:R-:W-:-:S03]  /*89f0*/  LOP3.LUT R9, R6, R3, RZ, 0x3c, !PT ;  /* 0x0000000306097212 */ /* 0x000fc600078e3cff */
[----:B------:R-:W-:Y:S01]  /*8a00*/  IMAD R11, R7, 0x8, R2 ;  /* 0x00000008070b7824 */ /* 0x000fe200078e0202 */
[----:B------:R-:W-:Y:S01]  /*8a10*/  SHF.L.U32 R6, R9, 0x1f, RZ ;  /* 0x0000001f09067819 */ /* 0x000fe200000006ff */
[----:B-1----:R-:W-:Y:S06]  /*8a20*/  @!P0 BRA `(.L_x_181) ;  /* 0x0000000000cc8947 */ /* 0x002fec0003800000 */
.L_x_192:
[----:B------:R-:W1:Y:S01]  /*8a30*/  SYNCS.PHASECHK.TRANS64.TRYWAIT P0, [R11+URZ], R6 ;  /* 0x000000060b0075a7 */ /* 0x000e62000800017f */
[----:B------:R-:W-:-:S05]  /*8a40*/  VIADD R0, R7, 0x1 ;  /* 0x0000000107007836 */ /* 0x000fca0000000000 */
[----:B------:R-:W-:-:S04]  /*8a50*/  ISETP.NE.AND P1, PT, R0, 0x4, PT ;  /* 0x000000040000780c */ /* 0x000fc80003f25270 */
[----:B------:R-:W-:Y:S02]  /*8a60*/  SEL R4, RZ, 0x1, P1 ;  /* 0x00000001ff047807 */ /* 0x000fe40000800000 */
[----:B------:R-:W-:Y:S02]  /*8a70*/  SEL R3, R0, RZ, P1 ;  /* 0x000000ff00037207 */ /* 0x000fe40000800000 */
[----:B------:R-:W-:Y:S01]  /*8a80*/  LOP3.LUT R0, R9, R4, RZ, 0x3c, !PT ;  /* 0x0000000409007212 */ /* 0x000fe200078e3cff */
[----:B-1----:R-:W-:Y:S06]  /*8a90*/  @!P0 BRA `(.L_x_182) ;  /* 0x0000000000c48947 */ /* 0x002fec0003800000 */
.L_x_193:
[----:B------:R-:W-:Y:S01]  /*8aa0*/  IMAD R3, R3, 0x8, R2 ;  /* 0x0000000803037824 */ /* 0x000fe200078e0202 */
[----:B------:R-:W-:-:S07]  /*8ab0*/  SHF.L.U32 R0, R0, 0x1f, RZ ;  /* 0x0000001f00007819 */ /* 0x000fce00000006ff */
.L_x_183:
[----:B--2---:R2:W3:Y:S02]  /*8ac0*/  SYNCS.PHASECHK.TRANS64.TRYWAIT P0, [R3+URZ], R0 ;  /* 0x00000000030075a7 */ /* 0x0044e4000800017f */
[----:B---3--:R-:W-:Y:S05]  /*8ad0*/  @!P0 NANOSLEEP.SYNCS 0x989680 ;  /* 0x009896800000895d */ /* 0x008fea0003900000 */
[----:B------:R-:W3:Y:S02]  /*8ae0*/  @!P0 SYNCS.PHASECHK.TRANS64 P0, [R3+URZ], R0 ;  /* 0x00000000030085a7 */ /* 0x000ee4000800007f */
[----:B---3--:R-:W-:Y:S05]  /*8af0*/  @!P0 BRA `(.L_x_183) ;  /* 0xfffffffc00f08947 */ /* 0x008fea000383ffff */
.L_x_178:
[----:B------:R-:W-:Y:S05]  /*8b00*/  BSYNC B0 ;  /* 0x0000000000007941 */ /* 0x000fea0003800000 */
.L_x_177:
[----:B------:R-:W-:Y:S05]  /*8b10*/  EXIT ;  /* 0x000000000000794d */ /* 0x000fea0003800000 */
.L_x_21:
[----:B---3--:R3:W4:Y:S02]  /*8b20*/  SYNCS.PHASECHK.TRANS64.TRYWAIT P1, [R3+URZ], R0 ;  /* 0x00000000030075a7 */ /* 0x008724000802017f */
[----:B----4-:R-:W-:Y:S05]  /*8b30*/  @!P1 NANOSLEEP.SYNCS 0x989680 ;  /* 0x009896800000995d */ /* 0x010fea0003900000 */
[----:B------:R-:W4:Y:S02]  /*8b40*/  @!P1 SYNCS.PHASECHK.TRANS64 P1, [R3+URZ], R0 ;  /* 0x00000000030095a7 */ /* 0x000f24000802007f */
[----:B----4-:R-:W-:Y:S05]  /*8b50*/  @!P1 BRA `(.L_x_21) ;  /* 0xfffffffc00f09947 */ /* 0x010fea000383ffff */
[----:B------:R-:W-:Y:S05]  /*8b60*/  BRA `(.L_x_20) ;  /* 0xffffff8800547947 */ /* 0x000fea000383ffff */
.L_x_26:
[----:B-1----:R1:W2:Y:S02]  /*8b70*/  SYNCS.PHASECHK.TRANS64.TRYWAIT P1, [R5+URZ], R4 ;  /* 0x00000004050075a7 */ /* 0x0022a4000802017f */
[----:B--2---:R-:W-:Y:S05]  /*8b80*/  @!P1 NANOSLEEP.SYNCS 0x989680 ;  /* 0x009896800000995d */ /* 0x004fea0003900000 */
[----:B------:R-:W2:Y:S02]  /*8b90*/  @!P1 SYNCS.PHASECHK.TRANS64 P1, [R5+URZ], R4 ;  /* 0x00000004050095a7 */ /* 0x000ea4000802007f */
[----:B--2---:R-:W-:Y:S05]  /*8ba0*/  @!P1 BRA `(.L_x_26) ;  /* 0xfffffffc00f09947 */ /* 0x004fea000383ffff */
[----:B------:R-:W-:Y:S05]  /*8bb0*/  BRA `(.L_x_25) ;  /* 0xffffff8c00a47947 */ /* 0x000fea000383ffff */
.L_x_165:
[----:B------:R-:W-:Y:S01]  /*8bc0*/  BSSY B1, `(.L_x_184) ;  /* 0x0000006000017945 */ /* 0x000fe20003800000 */
[----:B------:R-:W-:-:S07]  /*8bd0*/  IMAD.MOV.U32 R15, RZ, RZ, -0x1 ;  /* 0xffffffffff0f7424 */ /* 0x000fce00078e00ff */
[----:B------:R-:W-:Y:S05]  /*8be0*/  WARPSYNC.COLLECTIVE R15, `(.L_x_185) ;  /* 0x000000000f0c7348 */ /* 0x000fea0003c00000 */
[----:B------:R-:W-:Y:S02]  /*8bf0*/  ELECT P6, UR62, PT ;  /* 0x00000000003e782f */ /* 0x000fe400038c0000 */
[----:B------:R-:W-:Y:S01]  /*8c00*/  MOV R14, UR62 ;  /* 0x0000003e000e7c02 */ /* 0x000fe20008000f00 */
[----:B------:R-:W-:Y:S10]  /*8c10*/  ENDCOLLECTIVE ;  /* 0x000000000000791b */ /* 0x000ff40003800000 */
.L_x_185:
[----:B------:R-:W-:Y:S05]  /*8c20*/  BSYNC B1 ;  /* 0x0000000000017941 */ /* 0x000fea0003800000 */
.L_x_184:
[----:B------:R-:W-:Y:S05]  /*8c30*/  BRA `(.L_x_186) ;  /* 0xfffffff000347947 */ /* 0x000fea000383ffff */
.L_x_168:
[----:B0-----:R0:W1:Y:S02]  /*8c40*/  SYNCS.PHASECHK.TRANS64.TRYWAIT P0, [R22+URZ+0x20], R13 ;  /* 0x0000200d160075a7 */ /* 0x001064000800017f */
[----:B-1----:R-:W-:Y:S05]  /*8c50*/  @!P0 NANOSLEEP.SYNCS 0x989680 ;  /* 0x009896800000895d */ /* 0x002fea0003900000 */
[----:B------:R-:W1:Y:S02]  /*8c60*/  @!P0 SYNCS.PHASECHK.TRANS64 P0, [R22+URZ+0x20], R13 ;  /* 0x0000200d160085a7 */ /* 0x000e64000800007f */
[----:B-1----:R-:W-:Y:S05]  /*8c70*/  @!P0 BRA `(.L_x_168) ;  /* 0xfffffffc00f08947 */ /* 0x002fea000383ffff */
[----:B------:R-:W-:Y:S05]  /*8c80*/  BRA `(.L_x_187) ;  /* 0xfffffff000747947 */ /* 0x000fea000383ffff */
.L_x_176:
[----:B------:R-:W-:Y:S01]  /*8c90*/  BSSY B0, `(.L_x_188) ;  /* 0x0000006000007945 */ /* 0x000fe20003800000 */
[----:B------:R-:W-:-:S07]  /*8ca0*/  IMAD.MOV.U32 R15, RZ, RZ, -0x1 ;  /* 0xffffffffff0f7424 */ /* 0x000fce00078e00ff */
[----:B------:R-:W-:Y:S05]  /*8cb0*/  WARPSYNC.COLLECTIVE R15, `(.L_x_189) ;  /* 0x000000000f0c7348 */ /* 0x000fea0003c00000 */
[----:B------:R-:W-:Y:S02]  /*8cc0*/  ELECT P6, UR62, PT ;  /* 0x00000000003e782f */ /* 0x000fe400038c0000 */
[----:B------:R-:W-:Y:S01]  /*8cd0*/  MOV R14, UR62 ;  /* 0x0000003e000e7c02 */ /* 0x000fe20008000f00 */
[----:B------:R-:W-:Y:S10]  /*8ce0*/  ENDCOLLECTIVE ;  /* 0x000000000000791b */ /* 0x000ff40003800000 */
.L_x_189:
[----:B------:R-:W-:Y:S05]  /*8cf0*/  BSYNC B0 ;  /* 0x0000000000007941 */ /* 0x000fea0003800000 */
.L_x_188:
[----:B------:R-:W-:Y:S05]  /*8d00*/  BRA `(.L_x_190) ;  /* 0xfffffff800d07947 */ /* 0x000fea000383ffff */
.L_x_180:
[----:B0-----:R0:W1:Y:S02]  /*8d10*/  SYNCS.PHASECHK.TRANS64.TRYWAIT P0, [R7+URZ], R4 ;  /* 0x00000004070075a7 */ /* 0x001064000800017f */
[----:B-1----:R-:W-:Y:S05]  /*8d20*/  @!P0 NANOSLEEP.SYNCS 0x989680 ;  /* 0x009896800000895d */ /* 0x002fea0003900000 */
[----:B------:R-:W1:Y:S02]  /*8d30*/  @!P0 SYNCS.PHASECHK.TRANS64 P0, [R7+URZ], R4 ;  /* 0x00000004070085a7 */ /* 0x000e64000800007f */
[----:B-1----:R-:W-:Y:S05]  /*8d40*/  @!P0 BRA `(.L_x_180) ;  /* 0xfffffffc00f08947 */ /* 0x002fea000383ffff */
[----:B------:R-:W-:Y:S05]  /*8d50*/  BRA `(.L_x_191) ;  /* 0xfffffffc00107947 */ /* 0x000fea000383ffff */
.L_x_181:
[----:B0-----:R0:W1:Y:S02]  /*8d60*/  SYNCS.PHASECHK.TRANS64.TRYWAIT P0, [R8+URZ], R5 ;  /* 0x00000005080075a7 */ /* 0x001064000800017f */
[----:B-1----:R-:W-:Y:S05]  /*8d70*/  @!P0 NANOSLEEP.SYNCS 0x989680 ;  /* 0x009896800000895d */ /* 0x002fea0003900000 */
[----:B------:R-:W1:Y:S02]  /*8d80*/  @!P0 SYNCS.PHASECHK.TRANS64 P0, [R8+URZ], R5 ;  /* 0x00000005080085a7 */ /* 0x000e64000800007f */
[----:B-1----:R-:W-:Y:S05]  /*8d90*/  @!P0 BRA `(.L_x_181) ;  /* 0xfffffffc00f08947 */ /* 0x002fea000383ffff */
[----:B------:R-:W-:Y:S05]  /*8da0*/  BRA `(.L_x_192) ;  /* 0xfffffffc00207947 */ /* 0x000fea000383ffff */
.L_x_182:
[----:B-1----:R1:W2:Y:S02]  /*8db0*/  SYNCS.PHASECHK.TRANS64.TRYWAIT P0, [R11+URZ], R6 ;  /* 0x000000060b0075a7 */ /* 0x0022a4000800017f */
[----:B--2---:R-:W-:Y:S05]  /*8dc0*/  @!P0 NANOSLEEP.SYNCS 0x989680 ;  /* 0x009896800000895d */ /* 0x004fea0003900000 */
[----:B------:R-:W2:Y:S02]  /*8dd0*/  @!P0 SYNCS.PHASECHK.TRANS64 P0, [R11+URZ], R6 ;  /* 0x000000060b0085a7 */ /* 0x000ea4000800007f */
[----:B--2---:R-:W-:Y:S05]  /*8de0*/  @!P0 BRA `(.L_x_182) ;  /* 0xfffffffc00f08947 */ /* 0x004fea000383ffff */
[----:B------:R-:W-:Y:S05]  /*8df0*/  BRA `(.L_x_193) ;  /* 0xfffffffc00287947 */ /* 0x000fea000383ffff */
.L_x_194:
[----:B------:R-:W-:-:S00]  /*8e00*/  BRA `(.L_x_194) ;  /* 0xfffffffc00fc7947 */ /* 0x000fc0000383ffff */
[----:B------:R-:W-:-:S00]  /*8e10*/  NOP ;  /* 0x0000000000007918 */ /* 0x000fc00000000000 */
        /* <DEDUP_REMOVED lines=14> */
.L_x_195:


//--------------------- .nv.global.init           --------------------------
	.section	.nv.global.init,"aw",@progbits
.nv.global.init:
	.type		$str$22,@object
	.size		$str$22,($str$23 - $str$22)
$str$22:
        /*0000*/ 	.byte	0x6b, 0x5f, 0x74, 0x69, 0x6c, 0x65, 0x5f, 0x63, 0x6f, 0x75, 0x6e, 0x74, 0x20, 0x3e, 0x3d, 0x20
        /*0010*/ 	.byte	0x31, 0x00
	.type		$str$23,@object
	.size		$str$23,(__unnamed_1 - $str$23)
$str$23:
        /*0012*/ 	.byte	0x2f, 0x74, 0x6d, 0x70, 0x2f, 0x63, 0x75, 0x74, 0x6c, 0x61, 0x73, 0x73, 0x5f, 0x73, 0x77, 0x65
        /*0022*/ 	.byte	0x65, 0x70, 0x5f, 0x73, 0x72, 0x63, 0x2f, 0x69, 0x6e, 0x63, 0x6c, 0x75, 0x64, 0x65, 0x2f, 0x63
        /*0032*/ 	.byte	0x75, 0x74, 0x6c, 0x61, 0x73, 0x73, 0x2f, 0x67, 0x65, 0x6d, 0x6d, 0x2f, 0x63, 0x6f, 0x6c, 0x6c
        /*0042*/ 	.byte	0x65, 0x63, 0x74, 0x69, 0x76, 0x65, 0x2f, 0x73, 0x6d, 0x39, 0x30, 0x5f, 0x6d, 0x6d, 0x61, 0x5f
        /*0052*/ 	.byte	0x74, 0x6d, 0x61, 0x5f, 0x67, 0x6d, 0x6d, 0x61, 0x5f, 0x73, 0x73, 0x5f, 0x77, 0x61, 0x72, 0x70
        /*0062*/ 	.byte	0x73, 0x70, 0x65, 0x63, 0x69, 0x61, 0x6c, 0x69, 0x7a, 0x65, 0x64, 0x2e, 0x68, 0x70, 0x70, 0x00
	.type		__unnamed_1,@object
	.size		__unnamed_1,(.L_0 - __unnamed_1)
__unnamed_1:
        /*0072*/ 	.byte	0x76, 0x6f, 0x69, 0x64, 0x20, 0x63, 0x75, 0x74, 0x6c, 0x61, 0x73, 0x73, 0x3a, 0x3a, 0x67, 0x65
        /* <DEDUP_REMOVED lines=180> */
        /*0bc2*/ 	.byte	0x79, 0x5d, 0x00
.L_0:


//--------------------- .nv.shared._ZN7cutlass13device_kernelINS_4gemm6kernel13GemmUniversalIN4cute5tupleIJiiiiEEENS1_10collective13CollectiveMmaINS1_34MainloopSm90TmaGmmaWarpSpecializedILi4ENS5_IJNS4_1CILi1EEENSA_ILi2EEESB_EEENS1_35KernelTmaWarpSpecializedCooperativeEEENS5_IJNSA_ILi256EEENSA_ILi64EEESH_EEENS_6half_tENS5_IJlSB_lEEESJ_SK_NS4_8TiledMMAINS4_8MMA_AtomIJNS4_4SM904GMMA25MMA_64x64x16_F32F16F16_SSILNSO_5MajorE0ELSQ_0ELNSO_7ScaleInE1ELSR_1EEEEEENS4_6LayoutINS5_IJSC_SB_SB_EEENS5_IJSB_NSA_ILi0EEESW_EEEEENS5_IJNS4_10UnderscoreESZ_SZ_EEEEENS4_23SM90_TMA_LOAD_MULTICASTENS4_14ComposedLayoutINS4_7SwizzleILi3ELi4ELi3EEENS4_18smem_ptr_flag_bitsILi16EEENSU_INS5_IJNSA_ILi8EEESH_EEENS5_IJSH_SB_EEEEEEEvNS4_8identityENS4_13SM90_TMA_LOADES1C_vS1D_EENS_8epilogue10collective6detail29Sm90TmaWarpSpecializedAdapterINS1H_15DefaultEpilogueISJ_SK_SK_NS1G_6thread17LinearCombinationISJ_Li1EffLNS1L_9ScaleType4KindE0ELNS_15FloatRoundStyleE2ESJ_EENS1_15EpilogueDefaultEEEEEvvEEEEvNT_6ParamsE --------------------------
	.section	.nv.shared._ZN7cutlass13device_kernelINS_4gemm6kernel13GemmUniversalIN4cute5tupleIJiiiiEEENS1_10collective13CollectiveMmaINS1_34MainloopSm90TmaGmmaWarpSpecializedILi4ENS5_IJNS4_1CILi1EEENSA_ILi2EEESB_EEENS1_35KernelTmaWarpSpecializedCooperativeEEENS5_IJNSA_ILi256EEENSA_ILi64EEESH_EEENS_6half_tENS5_IJlSB_lEEESJ_SK_NS4_8TiledMMAINS4_8MMA_AtomIJNS4_4SM904GMMA25MMA_64x64x16_F32F16F16_SSILNSO_5MajorE0ELSQ_0ELNSO_7ScaleInE1ELSR_1EEEEEENS4_6LayoutINS5_IJSC_SB_SB_EEENS5_IJSB_NSA_ILi0EEESW_EEEEENS5_IJNS4_10UnderscoreESZ_SZ_EEEEENS4_23SM90_TMA_LOAD_MULTICASTENS4_14ComposedLayoutINS4_7SwizzleILi3ELi4ELi3EEENS4_18smem_ptr_flag_bitsILi16EEENSU_INS5_IJNSA_ILi8EEESH_EEENS5_IJSH_SB_EEEEEEEvNS4_8identityENS4_13SM90_TMA_LOADES1C_vS1D_EENS_8epilogue10collective6detail29Sm90TmaWarpSpecializedAdapterINS1H_15DefaultEpilogueISJ_SK_SK_NS1G_6thread17LinearCombinationISJ_Li1EffLNS1L_9ScaleType4KindE0ELNS_15FloatRoundStyleE2ESJ_EENS1_15EpilogueDefaultEEEEEvvEEEEvNT_6ParamsE,"aw",@nobits
	.sectionflags	@""
	.align	16
	.zero		1024


//--------------------- .nv.shared.reserved.0     --------------------------
	.section	.nv.shared.reserved.0,"aw",@nobits
	.weak		__nv_reservedSMEM_offset_0_alias
	.size		__nv_reservedSMEM_offset_0_alias, 0, 0
	.other		__nv_reservedSMEM_offset_0_alias,@"STO_CUDA_RESERVED_SHARED STV_DEFAULT"
__nv_reservedSMEM_offset_0_alias:
	.zero		0


//--------------------- .nv.global                --------------------------
	.section	.nv.global,"aw",@nobits
.nv.global:
	.type		_ZN39_INTERNAL_21edb35d_4_k_cu_5ef2364c_30504cute1_E,@object
	.size		_ZN39_INTERNAL_21edb35d_4_k_cu_5ef2364c_30504cute1_E,(_ZN39_INTERNAL_21edb35d_4_k_cu_5ef2364c_30504cuda3std3__45__cpo6cbeginE - _ZN39_INTERNAL_21edb35d_4_k_cu_5ef2364c_30504cute1_E)
_ZN39_INTERNAL_21edb35d_4_k_cu_5ef2364c_30504cute1_E:
	.zero		1
	.type		_ZN39_INTERNAL_21edb35d_4_k_cu_5ef2364c_30504cuda3std3__45__cpo6cbeginE,@object
	.size		_ZN39_INTERNAL_21edb35d_4_k_cu_5ef2364c_30504cuda3std3__45__cpo6cbeginE,(_ZN39_INTERNAL_21edb35d_4_k_cu_5ef2364c_30504cuda3std3__48in_placeE - _ZN39_INTERNAL_21edb35d_4_k_cu_5ef2364c_30504cuda3std3__45__cpo6cbeginE)
_ZN39_INTERNAL_21edb35d_4_k_cu_5ef2364c_30504cuda3std3__45__cpo6cbeginE:
	.zero		1
	.type		_ZN39_INTERNAL_21edb35d_4_k_cu_5ef2364c_30504cuda3std3__48in_placeE,@object
	.size		_ZN39_INTERNAL_21edb35d_4_k_cu_5ef2364c_30504cuda3std3__48in_placeE,(_ZN39_INTERNAL_21edb35d_4_k_cu_5ef2364c_30504cuda3std6ranges3__45__cpo9iter_moveE - _ZN39_INTERNAL_21edb35d_4_k_cu_5ef2364c_30504cuda3std3__48in_placeE)
_ZN39_INTERNAL_21edb35d_4_k_cu_5ef2364c_30504cuda3std3__48in_placeE:
	.zero		1
	.type		_ZN39_INTERNAL_21edb35d_4_k_cu_5ef2364c_30504cuda3std6ranges3__45__cpo9iter_moveE,@object
	.size		_ZN39_INTERNAL_21edb35d_4_k_cu_5ef2364c_30504cuda3std6ranges3__45__cpo9iter_moveE,(_ZN39_INTERNAL_21edb35d_4_k_cu_5ef2364c_30504cuda3std3__45__cpo5beginE - _ZN39_INTERNAL_21edb35d_4_k_cu_5ef2364c_30504cuda3std6ranges3__45__cpo9iter_moveE)
_ZN39_INTERNAL_21edb35d_4_k_cu_5ef2364c_30504cuda3std6ranges3__45__cpo9iter_moveE:
	.zero		1
	.type		_ZN39_INTERNAL_21edb35d_4_k_cu_5ef2364c_30504cuda3std3__45__cpo5beginE,@object
	.size		_ZN39_INTERNAL_21edb35d_4_k_cu_5ef2364c_30504cuda3std3__45__cpo5beginE,(_ZN39_INTERNAL_21edb35d_4_k_cu_5ef2364c_30504cuda3std3__441_GLOBAL__N__21edb35d_4_k_cu_5ef2364c_30506ignoreE - _ZN39_INTERNAL_21edb35d_4_k_cu_5ef2364c_30504cuda3std3__45__cpo5beginE)
_ZN39_INTERNAL_21edb35d_4_k_cu_5ef2364c_30504cuda3std3__45__cpo5beginE:
	.zero		1
	.type		_ZN39_INTERNAL_21edb35d_4_k_cu_5ef2364c_30504cuda3std3__441_GLOBAL__N__21edb35d_4_k_cu_5ef2364c_30506ignoreE,@object
	.size		_ZN39_INTERNAL_21edb35d_4_k_cu_5ef2364c_30504cuda3std3__441_GLOBAL__N__21edb35d_4_k_cu_5ef2364c_30506ignoreE,(_ZN39_INTERNAL_21edb35d_4_k_cu_5ef2364c_30504cute7productE - _ZN39_INTERNAL_21edb35d_4_k_cu_5ef2364c_30504cuda3std3__441_GLOBAL__N__21edb35d_4_k_cu_5ef2364c_30506ignoreE)
_ZN39_INTERNAL_21edb35d_4_k_cu_5ef2364c_30504cuda3std3__441_GLOBAL__N__21edb35d_4_k_cu_5ef2364c_30506ignoreE:
	.zero		1
	.type		_ZN39_INTERNAL_21edb35d_4_k_cu_5ef2364c_30504cute7productE,@object
	.size		_ZN39_INTERNAL_21edb35d_4_k_cu_5ef2364c_30504cute7productE,(_ZN39_INTERNAL_21edb35d_4_k_cu_5ef2364c_30504cuda3std3__45__cpo3endE - _ZN39_INTERNAL_21edb35d_4_k_cu_5ef2364c_30504cute7productE)
_ZN39_INTERNAL_21edb35d_4_k_cu_5ef2364c_30504cute7productE:
	.zero		1
	.type		_ZN39_INTERNAL_21edb35d_4_k_cu_5ef2364c_30504cuda3std3__45__cpo3endE,@object
	.size		_ZN39_INTERNAL_21edb35d_4_k_cu_5ef2364c_30504cuda3std3__45__cpo3endE,(_ZN39_INTERNAL_21edb35d_4_k_cu_5ef2364c_30504cuda3std3__419piecewise_constructE - _ZN39_INTERNAL_21edb35d_4_k_cu_5ef2364c_30504cuda3std3__45__cpo3endE)
_ZN39_INTERNAL_21edb35d_4_k_cu_5ef2364c_30504cuda3std3__45__cpo3endE:
	.zero		1
	.type		_ZN39_INTERNAL_21edb35d_4_k_cu_5ef2364c_30504cuda3std3__419piecewise_constructE,@object
	.size		_ZN39_INTERNAL_21edb35d_4_k_cu_5ef2364c_30504cuda3std3__419piecewise_constructE,(_ZN39_INTERNAL_21edb35d_4_k_cu_5ef2364c_30504cuda3std3__45__cpo4cendE - _ZN39_INTERNAL_21edb35d_4_k_cu_5ef2364c_30504cuda3std3__419piecewise_constructE)
_ZN39_INTERNAL_21edb35d_4_k_cu_5ef2364c_30504cuda3std3__419piecewise_constructE:
	.zero		1
	.type		_ZN39_INTERNAL_21edb35d_4_k_cu_5ef2364c_30504cuda3std3__45__cpo4cendE,@object
	.size		_ZN39_INTERNAL_21edb35d_4_k_cu_5ef2364c_30504cuda3std3__45__cpo4cendE,(_ZN39_INTERNAL_21edb35d_4_k_cu_5ef2364c_30504cuda3std6ranges3__45__cpo4swapE - _ZN39_INTERNAL_21edb35d_4_k_cu_5ef2364c_30504cuda3std3__45__cpo4cendE)
_ZN39_INTERNAL_21edb35d_4_k_cu_5ef2364c_30504cuda3std3__45__cpo4cendE:
	.zero		1
	.type		_ZN39_INTERNAL_21edb35d_4_k_cu_5ef2364c_30504cuda3std6ranges3__45__cpo4swapE,@object
	.size		_ZN39_INTERNAL_21edb35d_4_k_cu_5ef2364c_30504cuda3std6ranges3__45__cpo4swapE,(.L_8 - _ZN39_INTERNAL_21edb35d_4_k_cu_5ef2364c_30504cuda3std6ranges3__45__cpo4swapE)
_ZN39_INTERNAL_21edb35d_4_k_cu_5ef2364c_30504cuda3std6ranges3__45__cpo4swapE:
	.zero		1
.L_8:


//--------------------- .nv.constant0._ZN7cutlass13device_kernelINS_4gemm6kernel13GemmUniversalIN4cute5tupleIJiiiiEEENS1_10collective13CollectiveMmaINS1_34MainloopSm90TmaGmmaWarpSpecializedILi4ENS5_IJNS4_1CILi1EEENSA_ILi2EEESB_EEENS1_35KernelTmaWarpSpecializedCooperativeEEENS5_IJNSA_ILi256EEENSA_ILi64EEESH_EEENS_6half_tENS5_IJlSB_lEEESJ_SK_NS4_8TiledMMAINS4_8MMA_AtomIJNS4_4SM904GMMA25MMA_64x64x16_F32F16F16_SSILNSO_5MajorE0ELSQ_0ELNSO_7ScaleInE1ELSR_1EEEEEENS4_6LayoutINS5_IJSC_SB_SB_EEENS5_IJSB_NSA_ILi0EEESW_EEEEENS5_IJNS4_10UnderscoreESZ_SZ_EEEEENS4_23SM90_TMA_LOAD_MULTICASTENS4_14ComposedLayoutINS4_7SwizzleILi3ELi4ELi3EEENS4_18smem_ptr_flag_bitsILi16EEENSU_INS5_IJNSA_ILi8EEESH_EEENS5_IJSH_SB_EEEEEEEvNS4_8identityENS4_13SM90_TMA_LOADES1C_vS1D_EENS_8epilogue10collective6detail29Sm90TmaWarpSpecializedAdapterINS1H_15DefaultEpilogueISJ_SK_SK_NS1G_6thread17LinearCombinationISJ_Li1EffLNS1L_9ScaleType4KindE0ELNS_15FloatRoundStyleE2ESJ_EENS1_15EpilogueDefaultEEEEEvvEEEEvNT_6ParamsE --------------------------
	.section	.nv.constant0._ZN7cutlass13device_kernelINS_4gemm6kernel13GemmUniversalIN4cute5tupleIJiiiiEEENS1_10collective13CollectiveMmaINS1_34MainloopSm90TmaGmmaWarpSpecializedILi4ENS5_IJNS4_1CILi1EEENSA_ILi2EEESB_EEENS1_35KernelTmaWarpSpecializedCooperativeEEENS5_IJNSA_ILi256EEENSA_ILi64EEESH_EEENS_6half_tENS5_IJlSB_lEEESJ_SK_NS4_8TiledMMAINS4_8MMA_AtomIJNS4_4SM904GMMA25MMA_64x64x16_F32F16F16_SSILNSO_5MajorE0ELSQ_0ELNSO_7ScaleInE1ELSR_1EEEEEENS4_6LayoutINS5_IJSC_SB_SB_EEENS5_IJSB_NSA_ILi0EEESW_EEEEENS5_IJNS4_10UnderscoreESZ_SZ_EEEEENS4_23SM90_TMA_LOAD_MULTICASTENS4_14ComposedLayoutINS4_7SwizzleILi3ELi4ELi3EEENS4_18smem_ptr_flag_bitsILi16EEENSU_INS5_IJNSA_ILi8EEESH_EEENS5_IJSH_SB_EEEEEEEvNS4_8identityENS4_13SM90_TMA_LOADES1C_vS1D_EENS_8epilogue10collective6detail29Sm90TmaWarpSpecializedAdapterINS1H_15DefaultEpilogueISJ_SK_SK_NS1G_6thread17LinearCombinationISJ_Li1EffLNS1L_9ScaleType4KindE0ELNS_15FloatRoundStyleE2ESJ_EENS1_15EpilogueDefaultEEEEEvvEEEEvNT_6ParamsE,"a",@progbits
	.sectionflags	@""
	.align	4
.nv.constant0._ZN7cutlass13device_kernelINS_4gemm6kernel13GemmUniversalIN4cute5tupleIJiiiiEEENS1_10collective13CollectiveMmaINS1_34MainloopSm90TmaGmmaWarpSpecializedILi4ENS5_IJNS4_1CILi1EEENSA_ILi2EEESB_EEENS1_35KernelTmaWarpSpecializedCooperativeEEENS5_IJNSA_ILi256EEENSA_ILi64EEESH_EEENS_6half_tENS5_IJlSB_lEEESJ_SK_NS4_8TiledMMAINS4_8MMA_AtomIJNS4_4SM904GMMA25MMA_64x64x16_F32F16F16_SSILNSO_5MajorE0ELSQ_0ELNSO_7ScaleInE1ELSR_1EEEEEENS4_6LayoutINS5_IJSC_SB_SB_EEENS5_IJSB_NSA_ILi0EEESW_EEEEENS5_IJNS4_10UnderscoreESZ_SZ_EEEEENS4_23SM90_TMA_LOAD_MULTICASTENS4_14ComposedLayoutINS4_7SwizzleILi3ELi4ELi3EEENS4_18smem_ptr_flag_bitsILi16EEENSU_INS5_IJNSA_ILi8EEESH_EEENS5_IJSH_SB_EEEEEEEvNS4_8identityENS4_13SM90_TMA_LOADES1C_vS1D_EENS_8epilogue10collective6detail29Sm90TmaWarpSpecializedAdapterINS1H_15DefaultEpilogueISJ_SK_SK_NS1G_6thread17LinearCombinationISJ_Li1EffLNS1L_9ScaleType4KindE0ELNS_15FloatRoundStyleE2ESJ_EENS1_15EpilogueDefaultEEEEEvvEEEEvNT_6ParamsE:
	.zero		1664


//--------------------- SYMBOLS --------------------------

	.type		.nv.reservedSmem.offset0,@object
	.size		.nv.reservedSmem.offset0,0x4
	.type		__assertfail,@function
